	.target	sm_90a

	.elftype	@"ET_EXEC"


//--------------------- .note.nv.tkinfo           --------------------------
	.section	.note.nv.tkinfo,"",@"SHT_NOTE"
	.sectionflags	@"SHF_NOTE_NV_TKINFO"
	.tkinfo
        /*0018*/ 	.word	0x00000002
        /*0030*/ 	.string	""
        /*0030*/ 	.string	"ptxas"
        /*0030*/ 	.string	"Cuda compilation tools, release 13.0, V13.0.88"
        /*0030*/ 	.string	"Build cuda_13.0.r13.0/compiler.36424714_0"
        /*0030*/ 	.string	"-v  -suppress-debug-info  -lineinfo  -arch sm_90a "



//--------------------- .note.nv.cuinfo           --------------------------
	.section	.note.nv.cuinfo,"",@"SHT_NOTE"
	.sectionflags	@"SHF_NOTE_NV_CUINFO"
        /*0018*/ 	.short	0x0002
        /*001a*/ 	.short	0x005a
        /*001c*/ 	.short	0x0082
	.zero		2


//--------------------- .nv.info                  --------------------------
	.section	.nv.info,"",@"SHT_CUDA_INFO"
	.align	4


	//----- nvinfo : EIATTR_REGCOUNT
	.align		4
        /*0000*/ 	.byte	0x04, 0x2f
        /*0002*/ 	.short	(.L_1 - .L_0)
	.align		4
.L_0:
        /*0004*/ 	.word	index@(gluon_wgmma)
        /*0008*/ 	.word	0x0000009a


	//----- nvinfo : EIATTR_FRAME_SIZE
	.align		4
.L_1:
        /*000c*/ 	.byte	0x04, 0x11
        /*000e*/ 	.short	(.L_3 - .L_2)
	.align		4
.L_2:
        /*0010*/ 	.word	index@(gluon_wgmma)
        /*0014*/ 	.word	0x00000000


	//----- nvinfo : EIATTR_MIN_STACK_SIZE
	.align		4
.L_3:
        /*0018*/ 	.byte	0x04, 0x12
        /*001a*/ 	.short	(.L_5 - .L_4)
	.align		4
.L_4:
        /*001c*/ 	.word	index@(gluon_wgmma)
        /*0020*/ 	.word	0x00000000
.L_5:


//--------------------- .nv.compat                --------------------------
	.section	.nv.compat,"",@"SHT_CUDA_COMPAT_INFO"
	.align	4
        /*0000*/ 	.byte	0x02, 0x09, 0x01, 0x00, 0x02, 0x02, 0x04, 0x00, 0x02, 0x05, 0x05, 0x00, 0x03, 0x07, 0x01, 0x01
        /*0010*/ 	.byte	0x02, 0x03, 0x03, 0x00, 0x02, 0x06, 0x01, 0x00, 0x04, 0x0b, 0x08, 0x00, 0x00, 0x00, 0x00, 0x00
        /*0020*/ 	.byte	0x00, 0x00, 0x00, 0x00


//--------------------- .nv.info.gluon_wgmma      --------------------------
	.section	.nv.info.gluon_wgmma,"",@"SHT_CUDA_INFO"
	.sectionflags	@""
	.align	4


	//----- nvinfo : EIATTR_CUDA_API_VERSION
	.align		4
        /*0000*/ 	.byte	0x04, 0x37
        /*0002*/ 	.short	(.L_7 - .L_6)
.L_6:
        /*0004*/ 	.word	0x00000082


	//----- nvinfo : EIATTR_KPARAM_INFO
	.align		4
.L_7:
        /*0008*/ 	.byte	0x04, 0x17
        /*000a*/ 	.short	(.L_9 - .L_8)
.L_8:
        /*000c*/ 	.word	0x00000000
        /*0010*/ 	.short	0x000a
        /*0012*/ 	.short	0x0048
        /*0014*/ 	.byte	0x00, 0xf4, 0x21, 0x00


	//----- nvinfo : EIATTR_KPARAM_INFO
	.align		4
.L_9:
        /*0018*/ 	.byte	0x04, 0x17
        /*001a*/ 	.short	(.L_11 - .L_10)
.L_10:
        /*001c*/ 	.word	0x00000000
        /*0020*/ 	.short	0x0009
        /*0022*/ 	.short	0x0040
        /*0024*/ 	.byte	0x00, 0xf4, 0x21, 0x00


	//----- nvinfo : EIATTR_KPARAM_INFO
	.align		4
.L_11:
        /*0028*/ 	.byte	0x04, 0x17
        /*002a*/ 	.short	(.L_13 - .L_12)
.L_12:
        /*002c*/ 	.word	0x00000000
        /*0030*/ 	.short	0x0008
        /*0032*/ 	.short	0x0038
        /*0034*/ 	.byte	0x00, 0xf0, 0x21, 0x00


	//----- nvinfo : EIATTR_KPARAM_INFO
	.align		4
.L_13:
        /*0038*/ 	.byte	0x04, 0x17
        /*003a*/ 	.short	(.L_15 - .L_14)
.L_14:
        /*003c*/ 	.word	0x00000000
        /*0040*/ 	.short	0x0007
        /*0042*/ 	.short	0x0030
        /*0044*/ 	.byte	0x00, 0xf0, 0x21, 0x00


	//----- nvinfo : EIATTR_KPARAM_INFO
	.align		4
.L_15:
        /*0048*/ 	.byte	0x04, 0x17
        /*004a*/ 	.short	(.L_17 - .L_16)
.L_16:
        /*004c*/ 	.word	0x00000000
        /*0050*/ 	.short	0x0006
        /*0052*/ 	.short	0x0028
        /*0054*/ 	.byte	0x00, 0xf0, 0x21, 0x00


	//----- nvinfo : EIATTR_KPARAM_INFO
	.align		4
.L_17:
        /*0058*/ 	.byte	0x04, 0x17
        /*005a*/ 	.short	(.L_19 - .L_18)
.L_18:
        /*005c*/ 	.word	0x00000000
        /*0060*/ 	.short	0x0005
        /*0062*/ 	.short	0x0020
        /*0064*/ 	.byte	0x00, 0xf0, 0x11, 0x00


	//----- nvinfo : EIATTR_KPARAM_INFO
	.align		4
.L_19:
        /*0068*/ 	.byte	0x04, 0x17
        /*006a*/ 	.short	(.L_21 - .L_20)
.L_20:
        /*006c*/ 	.word	0x00000000
        /*0070*/ 	.short	0x0004
        /*0072*/ 	.short	0x001c
        /*0074*/ 	.byte	0x00, 0xf0, 0x11, 0x00


	//----- nvinfo : EIATTR_KPARAM_INFO
	.align		4
.L_21:
        /*0078*/ 	.byte	0x04, 0x17
        /*007a*/ 	.short	(.L_23 - .L_22)
.L_22:
        /*007c*/ 	.word	0x00000000
        /*0080*/ 	.short	0x0003
        /*0082*/ 	.short	0x0018
        /*0084*/ 	.byte	0x00, 0xf0, 0x11, 0x00


	//----- nvinfo : EIATTR_KPARAM_INFO
	.align		4
.L_23:
        /*0088*/ 	.byte	0x04, 0x17
        /*008a*/ 	.short	(.L_25 - .L_24)
.L_24:
        /*008c*/ 	.word	0x00000000
        /*0090*/ 	.short	0x0002
        /*0092*/ 	.short	0x0010
        /*0094*/ 	.byte	0x00, 0xf4, 0x21, 0x00


	//----- nvinfo : EIATTR_KPARAM_INFO
	.align		4
.L_25:
        /*0098*/ 	.byte	0x04, 0x17
        /*009a*/ 	.short	(.L_27 - .L_26)
.L_26:
        /*009c*/ 	.word	0x00000000
        /*00a0*/ 	.short	0x0001
        /*00a2*/ 	.short	0x0008
        /*00a4*/ 	.byte	0x00, 0xf4, 0x21, 0x00


	//----- nvinfo : EIATTR_KPARAM_INFO
	.align		4
.L_27:
        /*00a8*/ 	.byte	0x04, 0x17
        /*00aa*/ 	.short	(.L_29 - .L_28)
.L_28:
        /*00ac*/ 	.word	0x00000000
        /*00b0*/ 	.short	0x0000
        /*00b2*/ 	.short	0x0000
        /*00b4*/ 	.byte	0x00, 0xf4, 0x21, 0x00


	//----- nvinfo : EIATTR_SPARSE_MMA_MASK
	.align		4
.L_29:
        /*00b8*/ 	.byte	0x03, 0x50
        /*00ba*/ 	.short	0x0000


	//----- nvinfo : EIATTR_MAXREG_COUNT
	.align		4
        /*00bc*/ 	.byte	0x03, 0x1b
        /*00be*/ 	.short	0x00ff


	//----- nvinfo : EIATTR_NUM_BARRIERS
	.align		4
        /*00c0*/ 	.byte	0x02, 0x4c
        /*00c2*/ 	.byte	0x01
	.zero		1


	//----- nvinfo : EIATTR_MERCURY_ISA_VERSION
	.align		4
        /*00c4*/ 	.byte	0x03, 0x5f
        /*00c6*/ 	.short	0x0101


	//----- nvinfo : EIATTR_INT_WARP_WIDE_INSTR_OFFSETS
	.align		4
        /*00c8*/ 	.byte	0x04, 0x31
        /*00ca*/ 	.short	(.L_31 - .L_30)


	//   ....[0]....
.L_30:
        /*00cc*/ 	.word	0x00001300


	//   ....[1]....
        /*00d0*/ 	.word	0x00001320


	//   ....[2]....
        /*00d4*/ 	.word	0x000013d0


	//   ....[3]....
        /*00d8*/ 	.word	0x00001cc0


	//   ....[4]....
        /*00dc*/ 	.word	0x00001cd0


	//   ....[5]....
        /*00e0*/ 	.word	0x00001d50


	//   ....[6]....
        /*00e4*/ 	.word	0x00001d60


	//   ....[7]....
        /*00e8*/ 	.word	0x00002710


	//   ....[8]....
        /*00ec*/ 	.word	0x00002720


	//----- nvinfo : EIATTR_COOP_GROUP_MASK_REGIDS
	.align		4
.L_31:
        /*00f0*/ 	.byte	0x04, 0x29
        /*00f2*/ 	.short	(.L_33 - .L_32)


	//   ....[0]....
.L_32:
        /*00f4*/ 	.word	0xffffffff


	//   ....[1]....
        /*00f8*/ 	.word	0xffffffff


	//   ....[2]....
        /*00fc*/ 	.word	0xffffffff


	//----- nvinfo : EIATTR_COOP_GROUP_INSTR_OFFSETS
	.align		4
.L_33:
        /*0100*/ 	.byte	0x04, 0x28
        /*0102*/ 	.short	(.L_35 - .L_34)


	//   ....[0]....
.L_34:
        /*0104*/ 	.word	0x00000150


	//   ....[1]....
        /*0108*/ 	.word	0x00000720


	//   ....[2]....
        /*010c*/ 	.word	0x00000cd0


	//----- nvinfo : EIATTR_MBARRIER_INSTR_OFFSETS
	.align		4
.L_35:
        /*0110*/ 	.byte	0x04, 0x39
        /*0112*/ 	.short	(.L_37 - .L_36)


	//   ....[0]....
.L_36:
        /*0114*/ 	.word	0x00001470
        /*0118*/ 	.word	0x000000ff
        /*011c*/ 	.word	0x0000c000
        /*0120*/ 	.short	0x0100
        /*0122*/ 	.byte	0x14
	.zero		1


	//   ....[1]....
        /*0124*/ 	.word	0x00001600
        /*0128*/ 	.word	0x000000ff
        /*012c*/ 	.word	0x0000c008
        /*0130*/ 	.short	0x0100
        /*0132*/ 	.byte	0x14
	.zero		1


	//   ....[2]....
        /*0134*/ 	.word	0x00001ea0
        /*0138*/ 	.word	0x000000ff
        /*013c*/ 	.word	0x0000c000
        /*0140*/ 	.short	0x010a
        /*0142*/ 	.byte	0x20
	.zero		1


	//   ....[3]....
        /*0144*/ 	.word	0x000021a0
        /*0148*/ 	.word	0x000000ff
        /*014c*/ 	.word	0x0000c000
        /*0150*/ 	.short	0x0108
        /*0152*/ 	.byte	0x14
	.zero		1


	//   ....[4]....
        /*0154*/ 	.word	0x000022a0
        /*0158*/ 	.word	0x000000ff
        /*015c*/ 	.word	0x0000c008
        /*0160*/ 	.short	0x0108
        /*0162*/ 	.byte	0x14
	.zero		1


	//   ....[5]....
        /*0164*/ 	.word	0x000027b0
        /*0168*/ 	.word	0x000000ff
        /*016c*/ 	.word	0x0000c000
        /*0170*/ 	.short	0x010a
        /*0172*/ 	.byte	0x20
	.zero		1


	//----- nvinfo : EIATTR_NUM_MBARRIERS
	.align		4
.L_37:
        /*0174*/ 	.byte	0x03, 0x38
        /*0176*/ 	.short	0x0002


	//----- nvinfo : EIATTR_EXIT_INSTR_OFFSETS
	.align		4
        /*0178*/ 	.byte	0x04, 0x1c
        /*017a*/ 	.short	(.L_39 - .L_38)


	//   ....[0]....
.L_38:
        /*017c*/ 	.word	0x000027a0


	//----- nvinfo : EIATTR_REQNTID
	.align		4
.L_39:
        /*0180*/ 	.byte	0x04, 0x10
        /*0182*/ 	.short	(.L_41 - .L_40)
.L_40:
        /*0184*/ 	.word	0x00000100
        /*0188*/ 	.word	0x00000001
        /*018c*/ 	.word	0x00000001


	//----- nvinfo : EIATTR_CRS_STACK_SIZE
	.align		4
.L_41:
        /*0190*/ 	.byte	0x04, 0x1e
        /*0192*/ 	.short	(.L_43 - .L_42)
.L_42:
        /*0194*/ 	.word	0x00000000


	//----- nvinfo : EIATTR_CBANK_PARAM_SIZE
	.align		4
.L_43:
        /*0198*/ 	.byte	0x03, 0x19
        /*019a*/ 	.short	0x0050


	//----- nvinfo : EIATTR_PARAM_CBANK
	.align		4
        /*019c*/ 	.byte	0x04, 0x0a
        /*019e*/ 	.short	(.L_45 - .L_44)
	.align		4
.L_44:
        /*01a0*/ 	.word	index@(.nv.constant0.gluon_wgmma)
        /*01a4*/ 	.short	0x0210
        /*01a6*/ 	.short	0x0050


	//----- nvinfo : EIATTR_SW_WAR
	.align		4
.L_45:
        /*01a8*/ 	.byte	0x04, 0x36
        /*01aa*/ 	.short	(.L_47 - .L_46)
.L_46:
        /*01ac*/ 	.word	0x00000008
.L_47:


//--------------------- .nv.callgraph             --------------------------
	.section	.nv.callgraph,"",@"SHT_CUDA_CALLGRAPH"
	.align	4
	.sectionentsize	8
	.align		4
        /*0000*/ 	.word	0x00000000
	.align		4
        /*0004*/ 	.word	0xffffffff
	.align		4
        /*0008*/ 	.word	0x00000000
	.align		4
        /*000c*/ 	.word	0xfffffffe
	.align		4
        /*0010*/ 	.word	0x00000000
	.align		4
        /*0014*/ 	.word	0xfffffffd
	.align		4
        /*0018*/ 	.word	0x00000000
	.align		4
        /*001c*/ 	.word	0xfffffffc


//--------------------- .text.gluon_wgmma         --------------------------
	.section	.text.gluon_wgmma,"ax",@progbits
	.align	128
        .global         gluon_wgmma
        .type           gluon_wgmma,@function
        .size           gluon_wgmma,(.L_x_52 - gluon_wgmma)
        .other          gluon_wgmma,@"STO_CUDA_ENTRY STV_DEFAULT"
gluon_wgmma:
.text.gluon_wgmma:
[----:B------:R-:W-:Y:S01]  /*0000*/  LDC R1, c[0x0][0x28] ;  /* 0x00000a00ff017b82 */ /* 0x000fe20000000800 */
[----:B------:R-:W1:Y:S07]  /*0010*/  S2R R0, SR_TID.X ;  /* 0x0000000000007919 */ /* 0x000e6e0000002100 */
[----:B------:R-:W2:Y:S01]  /*0020*/  S2UR UR4, SR_CgaCtaId ;  /* 0x00000000000479c3 */ /* 0x000ea20000008800 */
[----:B------:R-:W-:Y:S01]  /*0030*/  UMOV UR20, 0x400 ;  /* 0x0000040000147882 */ /* 0x000fe20000000000 */
[----:B------:R-:W-:Y:S01]  /*0040*/  ULDC UR6, c[0x0][0xc] ;  /* 0x0000030000067ab9 */ /* 0x000fe20000000800 */
[----:B------:R-:W-:Y:S01]  /*0050*/  ULDC.64 UR26, c[0x0][0x250] ;  /* 0x00009400001a7ab9 */ /* 0x000fe20000000a00 */
[----:B------:R-:W-:Y:S04]  /*0060*/  BSSY B0, `(.L_x_0) ;  /* 0x000001e000007945 */ /* 0x000fe80003800000 */
[----:B------:R-:W3:Y:S08]  /*0070*/  LDC R4, c[0x0][0x228] ;  /* 0x00008a00ff047b82 */ /* 0x000ef00000000800 */
[----:B------:R-:W4:Y:S08]  /*0080*/  LDC R15, c[0x0][0x230] ;  /* 0x00008c00ff0f7b82 */ /* 0x000f300000000800 */
[----:B------:R-:W-:Y:S01]  /*0090*/  S2UR UR29, SR_CTAID.Y ;  /* 0x00000000001d79c3 */ /* 0x000fe20000002600 */
[----:B--2---:R-:W-:-:S03]  /*00a0*/  ULEA UR20, UR4, UR20, 0x18 ;  /* 0x0000001404147291 */ /* 0x004fc6000f8ec03f */
[----:B------:R-:W-:Y:S01]  /*00b0*/  ULDC UR4, c[0x0][0x10] ;  /* 0x0000040000047ab9 */ /* 0x000fe20000000800 */
[----:B-1----:R-:W-:-:S03]  /*00c0*/  LOP3.LUT R6, R0, 0xff, RZ, 0xc0, !PT ;  /* 0x000000ff00067812 */ /* 0x002fc600078ec0ff */
[----:B------:R-:W1:Y:S01]  /*00d0*/  S2UR UR5, SR_CTAID.Z ;  /* 0x00000000000579c3 */ /* 0x000e620000002700 */
[----:B---3--:R-:W-:Y:S01]  /*00e0*/  VIADD R4, R4, 0xffffffff ;  /* 0xffffffff04047836 */ /* 0x008fe20000000000 */
[C---:B------:R-:W-:Y:S02]  /*00f0*/  ISETP.GE.U32.AND P0, PT, R6.reuse, 0x20, PT ;  /* 0x000000200600780c */ /* 0x040fe40003f06070 */
[C---:B------:R-:W-:Y:S02]  /*0100*/  ISETP.NE.U32.AND P2, PT, R6.reuse, RZ, PT ;  /* 0x000000ff0600720c */ /* 0x040fe40003f45070 */
[----:B------:R-:W-:Y:S02]  /*0110*/  LEA R12, R6, UR20, 0x2 ;  /* 0x00000014060c7c11 */ /* 0x000fe4000f8e10ff */
[----:B------:R-:W2:Y:S01]  /*0120*/  S2UR UR30, SR_CTAID.X ;  /* 0x00000000001e79c3 */ /* 0x000ea20000002500 */
[----:B----4-:R-:W-:-:S06]  /*0130*/  VIADD R14, R15, 0xffffffff ;  /* 0xffffffff0f0e7836 */ /* 0x010fcc0000000000 */
[----:B------:R3:W-:Y:S01]  /*0140*/  @!P0 STS [R12], RZ ;  /* 0x000000ff0c008388 */ /* 0x0007e20000000800 */
[----:B------:R-:W-:-:S03]  /*0150*/  NOP ;  /* 0x0000000000007918 */ /* 0x000fc60000000000 */
[----:B------:R3:W-:Y:S01]  /*0160*/  @!P2 STS [UR20+0x24], R4 ;  /* 0x00002404ff00a988 */ /* 0x0007e20008000814 */
[----:B-1----:R-:W-:-:S03]  /*0170*/  UIMAD UR4, UR5, UR4, UR29 ;  /* 0x00000004050472a4 */ /* 0x002fc6000f8e021d */
[----:B------:R3:W-:Y:S01]  /*0180*/  @!P2 STS [UR20+0x20], R14 ;  /* 0x0000200eff00a988 */ /* 0x0007e20008000814 */
[----:B--2---:R-:W-:-:S04]  /*0190*/  UIMAD UR4, UR4, UR6, UR30 ;  /* 0x00000006040472a4 */ /* 0x004fc8000f8e021e */
[----:B------:R-:W-:-:S04]  /*01a0*/  UIMAD UR4, UR4, 0x180, URZ ;  /* 0x00000180040478a4 */ /* 0x000fc8000f8e023f */
[----:B------:R-:W-:-:S04]  /*01b0*/  UIADD3 UR22, UP0, UR4, UR26, URZ ;  /* 0x0000001a04167290 */ /* 0x000fc8000ff1e03f */
[----:B------:R-:W-:Y:S01]  /*01c0*/  ULEA.HI.X.SX32 UR23, UR4, UR27, 0x1, UP0 ;  /* 0x0000001b04177291 */ /* 0x000fe200080f0e3f */
[----:B---3--:R-:W-:Y:S11]  /*01d0*/  @P2 BRA `(.L_x_1) ;  /* 0x0000000000182947 */ /* 0x008ff60003800000 */
[----:B------:R-:W1:Y:S01]  /*01e0*/  LDS R2, [UR20+0x8] ;  /* 0x00000814ff027984 */ /* 0x000e620008000800 */
[----:B------:R-:W2:Y:S01]  /*01f0*/  LDC.64 R8, c[0x0][0x210] ;  /* 0x00008400ff087b82 */ /* 0x000ea20000000a00 */
[----:B------:R-:W-:Y:S02]  /*0200*/  IMAD.MOV.U32 R3, RZ, RZ, 0x70 ;  /* 0x00000070ff037424 */ /* 0x000fe400078e00ff */
[----:B--2---:R2:W-:Y:S03]  /*0210*/  STS.64 [UR20], R8 ;  /* 0x00000008ff007988 */ /* 0x0045e60008000a14 */
[----:B-1----:R-:W-:-:S05]  /*0220*/  LOP3.LUT R2, R2, 0x10, R3, 0xd8, !PT ;  /* 0x0000001002027812 */ /* 0x002fca00078ed803 */
[----:B------:R2:W-:Y:S02]  /*0230*/  STS [UR20+0x8], R2 ;  /* 0x00000802ff007988 */ /* 0x0005e40008000814 */
.L_x_1:
[----:B------:R-:W-:Y:S05]  /*0240*/  BSYNC B0 ;  /* 0x0000000000007941 */ /* 0x000fea0003800000 */
.L_x_0:
[----:B------:R-:W-:Y:S04]  /*0250*/  BSSY B0, `(.L_x_2) ;  /* 0x000000a000007945 */ /* 0x000fe80003800000 */
[----:B------:R-:W-:Y:S05]  /*0260*/  @P2 BRA `(.L_x_3) ;  /* 0x0000000000202947 */ /* 0x000fea0003800000 */
[----:B--2---:R-:W1:Y:S01]  /*0270*/  LDS R2, [UR20+0x34] ;  /* 0x00003414ff027984 */ /* 0x004e620008000800 */
[----:B------:R-:W-:Y:S02]  /*0280*/  IMAD.MOV.U32 R3, RZ, RZ, 0x1f000000 ;  /* 0x1f000000ff037424 */ /* 0x000fe400078e00ff */
[----:B------:R-:W-:Y:S01]  /*0290*/  @!P2 IMAD.MOV.U32 R5, RZ, RZ, 0xff ;  /* 0x000000ffff05a424 */ /* 0x000fe200078e00ff */
[----:B------:R-:W2:Y:S02]  /*02a0*/  @!P2 LDS R8, [UR20+0x38] ;  /* 0x00003814ff08a984 */ /* 0x000ea40008000800 */
[----:B-1----:R-:W-:Y:S02]  /*02b0*/  LOP3.LUT R2, R2, 0xff000000, R3, 0xb8, !PT ;  /* 0xff00000002027812 */ /* 0x002fe400078eb803 */
[----:B--2---:R-:W-:-:S03]  /*02c0*/  @!P2 LOP3.LUT R3, R8, 0xff, R5, 0xb8, !PT ;  /* 0x000000ff0803a812 */ /* 0x004fc600078eb805 */
[----:B------:R1:W-:Y:S04]  /*02d0*/  STS [UR20+0x34], R2 ;  /* 0x00003402ff007988 */ /* 0x0003e80008000814 */
[----:B------:R1:W-:Y:S02]  /*02e0*/  @!P2 STS [UR20+0x38], R3 ;  /* 0x00003803ff00a988 */ /* 0x0003e40008000814 */
.L_x_3:
[----:B------:R-:W-:Y:S05]  /*02f0*/  BSYNC B0 ;  /* 0x0000000000007941 */ /* 0x000fea0003800000 */
.L_x_2:
[----:B------:R-:W-:Y:S04]  /*0300*/  BSSY B0, `(.L_x_4) ;  /* 0x000000e000007945 */ /* 0x000fe80003800000 */
[----:B------:R-:W-:Y:S05]  /*0310*/  @P2 BRA `(.L_x_5) ;  /* 0x0000000000302947 */ /* 0x000fea0003800000 */
[----:B-1----:R-:W1:Y:S01]  /*0320*/  LDS R3, [UR20+0x34] ;  /* 0x00003414ff037984 */ /* 0x002e620008000800 */
[----:B------:R-:W3:Y:S03]  /*0330*/  LDC.64 R10, c[0x0][0x238] ;  /* 0x00008e00ff0a7b82 */ /* 0x000ee60000000a00 */
[----:B--2---:R-:W2:Y:S01]  /*0340*/  LDS R2, [UR20+0x1c] ;  /* 0x00001c14ff027984 */ /* 0x004ea20008000800 */
[C---:B---3--:R-:W-:Y:S01]  /*0350*/  SHF.L.U64.HI R8, R10.reuse, 0x1, R11 ;  /* 0x000000010a087819 */ /* 0x048fe2000001020b */
[----:B------:R-:W-:-:S03]  /*0360*/  IMAD.SHL.U32 R5, R10, 0x2, RZ ;  /* 0x000000020a057824 */ /* 0x000fc600078e00ff */
[--C-:B------:R-:W-:Y:S02]  /*0370*/  SHF.R.U32.HI R7, RZ, 0x4, R8.reuse ;  /* 0x00000004ff077819 */ /* 0x100fe40000011608 */
[----:B------:R-:W-:-:S05]  /*0380*/  SHF.R.U64 R5, R5, 0x4, R8 ;  /* 0x0000000405057819 */ /* 0x000fca0000001208 */
[----:B------:R3:W-:Y:S01]  /*0390*/  STS [UR20+0xc], R5 ;  /* 0x00000c05ff007988 */ /* 0x0007e20008000814 */
[----:B-1----:R-:W-:Y:S02]  /*03a0*/  LOP3.LUT R3, R3, 0x7, RZ, 0xb8, !PT ;  /* 0x0000000703037812 */ /* 0x002fe400078eb8ff */
[----:B--2---:R-:W-:-:S03]  /*03b0*/  LOP3.LUT R2, R2, 0xf, R7, 0xb8, !PT ;  /* 0x0000000f02027812 */ /* 0x004fc600078eb807 */
[----:B------:R3:W-:Y:S04]  /*03c0*/  STS [UR20+0x34], R3 ;  /* 0x00003403ff007988 */ /* 0x0007e80008000814 */
[----:B------:R3:W-:Y:S02]  /*03d0*/  STS [UR20+0x1c], R2 ;  /* 0x00001c02ff007988 */ /* 0x0007e40008000814 */
.L_x_5:
[----:B------:R-:W-:Y:S05]  /*03e0*/  BSYNC B0 ;  /* 0x0000000000007941 */ /* 0x000fea0003800000 */
.L_x_4:
[----:B------:R-:W-:Y:S04]  /*03f0*/  BSSY B1, `(.L_x_6) ;  /* 0x000001b000017945 */ /* 0x000fe80003800000 */
[----:B------:R-:W-:Y:S01]  /*0400*/  BSSY B0, `(.L_x_7) ;  /* 0x0000016000007945 */ /* 0x000fe20003800000 */
[----:B------:R-:W-:-:S03]  /*0410*/  IMAD.MOV.U32 R13, RZ, RZ, RZ ;  /* 0x000000ffff0d7224 */ /* 0x000fc600078e00ff */
[----:B------:R-:W-:Y:S05]  /*0420*/  @P2 BRA `(.L_x_8) ;  /* 0x0000000000202947 */ /* 0x000fea0003800000 */
[----:B-123--:R-:W1:Y:S02]  /*0430*/  LDS R2, [UR20+0x34] ;  /* 0x00003414ff027984 */ /* 0x00ee640008000800 */
[----:B-1----:R-:W-:-:S05]  /*0440*/  LOP3.LUT R2, R2, 0x38, RZ, 0xb8, !PT ;  /* 0x0000003802027812 */ /* 0x002fca00078eb8ff */
[----:B------:R1:W-:Y:S01]  /*0450*/  STS [UR20+0x34], R2 ;  /* 0x00003402ff007988 */ /* 0x0003e20008000814 */
[----:B------:R-:W-:Y:S05]  /*0460*/  @P2 BRA `(.L_x_9) ;  /* 0x0000000000202947 */ /* 0x000fea0003800000 */
[----:B-1----:R-:W1:Y:S01]  /*0470*/  LDS R2, [UR20+0x8] ;  /* 0x00000814ff027984 */ /* 0x002e620008000800 */
[----:B------:R-:W-:-:S05]  /*0480*/  IMAD.MOV.U32 R3, RZ, RZ, 0x780 ;  /* 0x00000780ff037424 */ /* 0x000fca00078e00ff */
[----:B-1----:R-:W-:-:S05]  /*0490*/  LOP3.LUT R2, R2, 0x500, R3, 0xd8, !PT ;  /* 0x0000050002027812 */ /* 0x002fca00078ed803 */
[----:B------:R4:W-:Y:S02]  /*04a0*/  STS [UR20+0x8], R2 ;  /* 0x00000802ff007988 */ /* 0x0009e40008000814 */
.L_x_8:
[----:B------:R-:W-:Y:S05]  /*04b0*/  @P2 BRA `(.L_x_10) ;  /* 0x0000000000282947 */ /* 0x000fea0003800000 */
[----:B-1234-:R-:W1:Y:S02]  /*04c0*/  LDS R2, [UR20+0x8] ;  /* 0x00000814ff027984 */ /* 0x01ee640008000800 */
[----:B-1----:R-:W-:-:S05]  /*04d0*/  LOP3.LUT R2, R2, 0x1800, RZ, 0xb8, !PT ;  /* 0x0000180002027812 */ /* 0x002fca00078eb8ff */
[----:B------:R2:W-:Y:S02]  /*04e0*/  STS [UR20+0x8], R2 ;  /* 0x00000802ff007988 */ /* 0x0005e40008000814 */
.L_x_9:
[----:B------:R-:W-:Y:S05]  /*04f0*/  @P2 BREAK B0 ;  /* 0x0000000000002942 */ /* 0x000fea0003800000 */
[----:B------:R-:W-:Y:S05]  /*0500*/  @P2 BRA `(.L_x_11) ;  /* 0x0000000000242947 */ /* 0x000fea0003800000 */
[----:B------:R-:W3:Y:S01]  /*0510*/  LDS R3, [UR20+0x8] ;  /* 0x00000814ff037984 */ /* 0x000ee20008000800 */
[----:B-12---:R-:W-:-:S05]  /*0520*/  IMAD.MOV.U32 R2, RZ, RZ, 0x6000 ;  /* 0x00006000ff027424 */ /* 0x006fca00078e00ff */
[----:B---3--:R-:W-:-:S04]  /*0530*/  LOP3.LUT R2, R3, 0x4000, R2, 0xd8, !PT ;  /* 0x0000400003027812 */ /* 0x008fc800078ed802 */
[----:B------:R-:W-:-:S05]  /*0540*/  LOP3.LUT R2, R2, 0x400000, RZ, 0xb8, !PT ;  /* 0x0040000002027812 */ /* 0x000fca00078eb8ff */
[----:B------:R5:W-:Y:S02]  /*0550*/  STS [UR20+0x8], R2 ;  /* 0x00000802ff007988 */ /* 0x000be40008000814 */
.L_x_10:
[----:B------:R-:W-:Y:S05]  /*0560*/  BSYNC B0 ;  /* 0x0000000000007941 */ /* 0x000fea0003800000 */
.L_x_7:
[----:B-12345:R-:W1:Y:S02]  /*0570*/  @!P2 LDS R2, [UR20+0x8] ;  /* 0x00000814ff02a984 */ /* 0x03ee640008000800 */
[----:B-1----:R-:W-:-:S05]  /*0580*/  @!P2 LOP3.LUT R2, R2, 0x8000, RZ, 0xb8, !PT ;  /* 0x000080000202a812 */ /* 0x002fca00078eb8ff */
[----:B------:R3:W-:Y:S02]  /*0590*/  @!P2 STS [UR20+0x8], R2 ;  /* 0x00000802ff00a988 */ /* 0x0007e40008000814 */
.L_x_11:
[----:B------:R-:W-:Y:S05]  /*05a0*/  BSYNC B1 ;  /* 0x0000000000017941 */ /* 0x000fea0003800000 */
.L_x_6:
[----:B------:R-:W-:Y:S05]  /*05b0*/  WARPSYNC.ALL ;  /* 0x0000000000007948 */ /* 0x000fea0003800000 */
[----:B------:R-:W4:Y:S02]  /*05c0*/  LDC R5, c[0x0][0x22c] ;  /* 0x00008b00ff057b82 */ /* 0x000f240000000800 */
[----:B----4-:R-:W-:Y:S01]  /*05d0*/  VIADD R5, R5, 0xffffffff ;  /* 0xffffffff05057836 */ /* 0x010fe20000000000 */
[----:B------:R-:W-:Y:S06]  /*05e0*/  @P0 BRA `(.L_x_12) ;  /* 0x0000000000280947 */ /* 0x000fec0003800000 */
[----:B-123--:R-:W1:Y:S01]  /*05f0*/  S2R R2, SR_LANEID ;  /* 0x0000000000027919 */ /* 0x00ee620000000000 */
[----:B------:R-:W-:Y:S05]  /*0600*/  WARPSYNC.ALL ;  /* 0x0000000000007948 */ /* 0x000fea0003800000 */
[----:B-1----:R-:W-:-:S05]  /*0610*/  IMAD.SHL.U32 R7, R2, 0x4, RZ ;  /* 0x0000000402077824 */ /* 0x002fca00078e00ff */
[----:B------:R-:W1:Y:S01]  /*0620*/  LDS R9, [R7+UR20] ;  /* 0x0000001407097984 */ /* 0x000e620008000800 */
[----:B------:R-:W-:-:S05]  /*0630*/  IADD3 R2, P1, R7, UR22, RZ ;  /* 0x0000001607027c10 */ /* 0x000fca000ff3e0ff */
[----:B------:R-:W-:-:S05]  /*0640*/  IMAD.X R3, RZ, RZ, UR23, P1 ;  /* 0x00000017ff037e24 */ /* 0x000fca00088e06ff */
[----:B-1----:R4:W5:Y:S01]  /*0650*/  ATOMG.E.EXCH.STRONG.GPU PT, RZ, [R2], R9 ;  /* 0x0000000902ff73a8 */ /* 0x00296200041ee100 */
[----:B------:R-:W-:-:S04]  /*0660*/  DEPBAR {5,4,3,2,1,0} ;  /* 0x0000003f0000791a */ /* 0x000fc80000000000 */
[----:B------:R4:W-:Y:S01]  /*0670*/  UTMACCTL.IV [UR22] ;  /* 0x00000000160079b9 */ /* 0x0009e20008000000 */
[----:B------:R-:W-:Y:S01]  /*0680*/  NOP ;  /* 0x0000000000007918 */ /* 0x000fe20000000000 */
.L_x_12:
[----:B------:R-:W-:Y:S05]  /*0690*/  @P0 BRA `(.L_x_13) ;  /* 0x00000000000c0947 */ /* 0x000fea0003800000 */
[----:B------:R0:W-:Y:S01]  /*06a0*/  UTMACMDFLUSH ;  /* 0x00000000000079b7 */ /* 0x0001e20000000000 */
[----:B------:R-:W-:Y:S05]  /*06b0*/  @P0 BRA `(.L_x_13) ;  /* 0x0000000000040947 */ /* 0x000fea0003800000 */
[----:B------:R-:W-:-:S04]  /*06c0*/  DEPBAR.LE SB0, 0x0 ;  /* 0x000080000000791a */ /* 0x000fc80000000000 */
.L_x_13:
[----:B------:R-:W-:Y:S05]  /*06d0*/  WARPSYNC.ALL ;  /* 0x0000000000007948 */ /* 0x000fea0003800000 */
[----:B-----5:R-:W-:Y:S06]  /*06e0*/  BAR.SYNC.DEFER_BLOCKING 0x0 ;  /* 0x0000000000007b1d */ /* 0x020fec0000010000 */
[----:B------:R-:W-:Y:S02]  /*06f0*/  BSSY B1, `(.L_x_14) ;  /* 0x000000b000017945 */ /* 0x000fe40003800000 */
[----:B------:R-:W-:Y:S06]  /*0700*/  BAR.SYNC.DEFER_BLOCKING 0x0 ;  /* 0x0000000000007b1d */ /* 0x000fec0000010000 */
[----:B------:R5:W-:Y:S01]  /*0710*/  @!P0 STS [R12], RZ ;  /* 0x000000ff0c008388 */ /* 0x000be20000000800 */
[----:B------:R-:W-:Y:S01]  /*0720*/  NOP ;  /* 0x0000000000007918 */ /* 0x000fe20000000000 */
[----:B------:R-:W-:Y:S05]  /*0730*/  @P2 BRA `(.L_x_15) ;  /* 0x0000000000182947 */ /* 0x000fea0003800000 */
[----:B-1234-:R-:W1:Y:S01]  /*0740*/  LDS R2, [UR20+0x8] ;  /* 0x00000814ff027984 */ /* 0x01ee620008000800 */
[----:B------:R-:W2:Y:S01]  /*0750*/  LDC.64 R8, c[0x0][0x218] ;  /* 0x00008600ff087b82 */ /* 0x000ea20000000a00 */
[----:B------:R-:W-:Y:S02]  /*0760*/  IMAD.MOV.U32 R3, RZ, RZ, 0x70 ;  /* 0x00000070ff037424 */ /* 0x000fe400078e00ff */
[----:B--2---:R2:W-:Y:S03]  /*0770*/  STS.64 [UR20], R8 ;  /* 0x00000008ff007988 */ /* 0x0045e60008000a14 */
[----:B-1----:R-:W-:-:S05]  /*0780*/  LOP3.LUT R2, R2, 0x10, R3, 0xd8, !PT ;  /* 0x0000001002027812 */ /* 0x002fca00078ed803 */
[----:B------:R2:W-:Y:S02]  /*0790*/  STS [UR20+0x8], R2 ;  /* 0x00000802ff007988 */ /* 0x0005e40008000814 */
.L_x_15:
[----:B----4-:R-:W-:Y:S05]  /*07a0*/  BSYNC B1 ;  /* 0x0000000000017941 */ /* 0x010fea0003800000 */
.L_x_14:
[----:B------:R-:W-:Y:S04]  /*07b0*/  BSSY B1, `(.L_x_16) ;  /* 0x000000a000017945 */ /* 0x000fe80003800000 */
[----:B------:R-:W-:Y:S05]  /*07c0*/  @P2 BRA `(.L_x_17) ;  /* 0x0000000000202947 */ /* 0x000fea0003800000 */
[----:B-123--:R-:W1:Y:S01]  /*07d0*/  LDS R2, [UR20+0x34] ;  /* 0x00003414ff027984 */ /* 0x00ee620008000800 */
[----:B------:R-:W-:Y:S02]  /*07e0*/  IMAD.MOV.U32 R3, RZ, RZ, 0x3f000000 ;  /* 0x3f000000ff037424 */ /* 0x000fe400078e00ff */
[----:B------:R-:W-:Y:S01]  /*07f0*/  @!P2 IMAD.MOV.U32 R7, RZ, RZ, 0x1f ;  /* 0x0000001fff07a424 */ /* 0x000fe200078e00ff */
[----:B------:R-:W2:Y:S02]  /*0800*/  @!P2 LDS R8, [UR20+0x38] ;  /* 0x00003814ff08a984 */ /* 0x000ea40008000800 */
[----:B-1----:R-:W-:Y:S02]  /*0810*/  LOP3.LUT R2, R2, 0xff000000, R3, 0xb8, !PT ;  /* 0xff00000002027812 */ /* 0x002fe400078eb803 */
[----:B--2---:R-:W-:-:S03]  /*0820*/  @!P2 LOP3.LUT R3, R8, 0xff, R7, 0xb8, !PT ;  /* 0x000000ff0803a812 */ /* 0x004fc600078eb807 */
[----:B------:R4:W-:Y:S04]  /*0830*/  STS [UR20+0x34], R2 ;  /* 0x00003402ff007988 */ /* 0x0009e80008000814 */
[----:B------:R4:W-:Y:S02]  /*0840*/  @!P2 STS [UR20+0x38], R3 ;  /* 0x00003803ff00a988 */ /* 0x0009e40008000814 */
.L_x_17:
[----:B------:R-:W-:Y:S05]  /*0850*/  BSYNC B1 ;  /* 0x0000000000017941 */ /* 0x000fea0003800000 */
.L_x_16:
[----:B------:R-:W-:Y:S04]  /*0860*/  BSSY B1, `(.L_x_18) ;  /* 0x0000004000017945 */ /* 0x000fe80003800000 */
[----:B------:R-:W-:Y:S05]  /*0870*/  @P2 BRA `(.L_x_19) ;  /* 0x0000000000082947 */ /* 0x000fea0003800000 */
[----:B------:R1:W-:Y:S04]  /*0880*/  STS [UR20+0x24], R14 ;  /* 0x0000240eff007988 */ /* 0x0003e80008000814 */
[----:B------:R1:W-:Y:S02]  /*0890*/  STS [UR20+0x20], R5 ;  /* 0x00002005ff007988 */ /* 0x0003e40008000814 */
.L_x_19:
[----:B------:R-:W-:Y:S05]  /*08a0*/  BSYNC B1 ;  /* 0x0000000000017941 */ /* 0x000fea0003800000 */
.L_x_18:
[----:B------:R-:W-:Y:S04]  /*08b0*/  BSSY B1, `(.L_x_20) ;  /* 0x000000e000017945 */ /* 0x000fe80003800000 */
[----:B------:R-:W-:Y:S05]  /*08c0*/  @P2 BRA `(.L_x_21) ;  /* 0x0000000000302947 */ /* 0x000fea0003800000 */
[----:B----4-:R-:W4:Y:S01]  /*08d0*/  LDS R3, [UR20+0x34] ;  /* 0x00003414ff037984 */ /* 0x010f220008000800 */
[----:B------:R-:W4:Y:S03]  /*08e0*/  LDC.64 R10, c[0x0][0x240] ;  /* 0x00009000ff0a7b82 */ /* 0x000f260000000a00 */
[----:B-123--:R-:W1:Y:S01]  /*08f0*/  LDS R2, [UR20+0x1c] ;  /* 0x00001c14ff027984 */ /* 0x00ee620008000800 */
[C---:B----4-:R-:W-:Y:S01]  /*0900*/  SHF.L.U64.HI R8, R10.reuse, 0x1, R11 ;  /* 0x000000010a087819 */ /* 0x050fe2000001020b */
[----:B------:R-:W-:-:S03]  /*0910*/  IMAD.SHL.U32 R7, R10, 0x2, RZ ;  /* 0x000000020a077824 */ /* 0x000fc600078e00ff */
[--C-:B------:R-:W-:Y:S02]  /*0920*/  SHF.R.U32.HI R9, RZ, 0x4, R8.reuse ;  /* 0x00000004ff097819 */ /* 0x100fe40000011608 */
[----:B------:R-:W-:-:S05]  /*0930*/  SHF.R.U64 R7, R7, 0x4, R8 ;  /* 0x0000000407077819 */ /* 0x000fca0000001208 */
[----:B------:R2:W-:Y:S01]  /*0940*/  STS [UR20+0xc], R7 ;  /* 0x00000c07ff007988 */ /* 0x0005e20008000814 */
[----:B------:R-:W-:Y:S02]  /*0950*/  LOP3.LUT R3, R3, 0x7, RZ, 0xb8, !PT ;  /* 0x0000000703037812 */ /* 0x000fe400078eb8ff */
[----:B-1----:R-:W-:-:S03]  /*0960*/  LOP3.LUT R2, R2, 0xf, R9, 0xb8, !PT ;  /* 0x0000000f02027812 */ /* 0x002fc600078eb809 */
[----:B------:R2:W-:Y:S04]  /*0970*/  STS [UR20+0x34], R3 ;  /* 0x00003403ff007988 */ /* 0x0005e80008000814 */
[----:B------:R2:W-:Y:S02]  /*0980*/  STS [UR20+0x1c], R2 ;  /* 0x00001c02ff007988 */ /* 0x0005e40008000814 */
.L_x_21:
[----:B------:R-:W-:Y:S05]  /*0990*/  BSYNC B1 ;  /* 0x0000000000017941 */ /* 0x000fea0003800000 */
.L_x_20:
[----:B------:R-:W-:Y:S04]  /*09a0*/  BSSY B2, `(.L_x_22) ;  /* 0x000001a000027945 */ /* 0x000fe80003800000 */
[----:B------:R-:W-:Y:S04]  /*09b0*/  BSSY B1, `(.L_x_23) ;  /* 0x0000015000017945 */ /* 0x000fe80003800000 */
[----:B------:R-:W-:Y:S05]  /*09c0*/  @P2 BRA `(.L_x_24) ;  /* 0x0000000000202947 */ /* 0x000fea0003800000 */
[----:B-1234-:R-:W1:Y:S02]  /*09d0*/  LDS R2, [UR20+0x34] ;  /* 0x00003414ff027984 */ /* 0x01ee640008000800 */
[----:B-1----:R-:W-:-:S05]  /*09e0*/  LOP3.LUT R2, R2, 0x38, RZ, 0xb8, !PT ;  /* 0x0000003802027812 */ /* 0x002fca00078eb8ff */
[----:B------:R1:W-:Y:S01]  /*09f0*/  STS [UR20+0x34], R2 ;  /* 0x00003402ff007988 */ /* 0x0003e20008000814 */
[----:B------:R-:W-:Y:S05]  /*0a00*/  @P2 BRA `(.L_x_25) ;  /* 0x0000000000202947 */ /* 0x000fea0003800000 */
[----:B-1----:R-:W1:Y:S01]  /*0a10*/  LDS R2, [UR20+0x8] ;  /* 0x00000814ff027984 */ /* 0x002e620008000800 */
[----:B------:R-:W-:-:S05]  /*0a20*/  IMAD.MOV.U32 R3, RZ, RZ, 0x780 ;  /* 0x00000780ff037424 */ /* 0x000fca00078e00ff */
[----:B-1----:R-:W-:-:S05]  /*0a30*/  LOP3.LUT R2, R2, 0x500, R3, 0xd8, !PT ;  /* 0x0000050002027812 */ /* 0x002fca00078ed803 */
[----:B------:R1:W-:Y:S02]  /*0a40*/  STS [UR20+0x8], R2 ;  /* 0x00000802ff007988 */ /* 0x0003e40008000814 */
.L_x_24:
[----:B------:R-:W-:Y:S05]  /*0a50*/  @P2 BRA `(.L_x_26) ;  /* 0x0000000000282947 */ /* 0x000fea0003800000 */
[----:B-1234-:R-:W1:Y:S02]  /*0a60*/  LDS R2, [UR20+0x8] ;  /* 0x00000814ff027984 */ /* 0x01ee640008000800 */
[----:B-1----:R-:W-:-:S05]  /*0a70*/  LOP3.LUT R2, R2, 0x1800, RZ, 0xb8, !PT ;  /* 0x0000180002027812 */ /* 0x002fca00078eb8ff */
[----:B------:R2:W-:Y:S02]  /*0a80*/  STS [UR20+0x8], R2 ;  /* 0x00000802ff007988 */ /* 0x0005e40008000814 */
.L_x_25:
[----:B------:R-:W-:Y:S05]  /*0a90*/  @P2 BREAK B1 ;  /* 0x0000000000012942 */ /* 0x000fea0003800000 */
[----:B------:R-:W-:Y:S05]  /*0aa0*/  @P2 BRA `(.L_x_27) ;  /* 0x0000000000242947 */ /* 0x000fea0003800000 */
[----:B-12---:R-:W1:Y:S01]  /*0ab0*/  LDS R2, [UR20+0x8] ;  /* 0x00000814ff027984 */ /* 0x006e620008000800 */
[----:B------:R-:W-:-:S05]  /*0ac0*/  IMAD.MOV.U32 R3, RZ, RZ, 0x6000 ;  /* 0x00006000ff037424 */ /* 0x000fca00078e00ff */
[----:B-1----:R-:W-:-:S04]  /*0ad0*/  LOP3.LUT R2, R2, 0x6000, R3, 0xd8, !PT ;  /* 0x0000600002027812 */ /* 0x002fc800078ed803 */
[----:B------:R-:W-:-:S05]  /*0ae0*/  LOP3.LUT R2, R2, 0x400000, RZ, 0xb8, !PT ;  /* 0x0040000002027812 */ /* 0x000fca00078eb8ff */
[----:B------:R1:W-:Y:S02]  /*0af0*/  STS [UR20+0x8], R2 ;  /* 0x00000802ff007988 */ /* 0x0003e40008000814 */
.L_x_26:
[----:B------:R-:W-:Y:S05]  /*0b00*/  BSYNC B1 ;  /* 0x0000000000017941 */ /* 0x000fea0003800000 */
.L_x_23:
[----:B-1234-:R-:W1:Y:S02]  /*0b10*/  @!P2 LDS R2, [UR20+0x8] ;  /* 0x00000814ff02a984 */ /* 0x01ee640008000800 */
[----:B-1----:R-:W-:-:S05]  /*0b20*/  @!P2 LOP3.LUT R2, R2, 0x8000, RZ, 0xb8, !PT ;  /* 0x000080000202a812 */ /* 0x002fca00078eb8ff */
[----:B------:R3:W-:Y:S02]  /*0b30*/  @!P2 STS [UR20+0x8], R2 ;  /* 0x00000802ff00a988 */ /* 0x0007e40008000814 */
.L_x_27:
[----:B------:R-:W-:Y:S05]  /*0b40*/  BSYNC B2 ;  /* 0x0000000000027941 */ /* 0x000fea0003800000 */
.L_x_22:
[----:B------:R-:W-:Y:S05]  /*0b50*/  WARPSYNC.ALL ;  /* 0x0000000000007948 */ /* 0x000fea0003800000 */
[----:B------:R-:W-:-:S04]  /*0b60*/  UIADD3 UR25, UR4, 0x80, URZ ;  /* 0x0000008004197890 */ /* 0x000fc8000fffe03f */
[----:B------:R-:W-:-:S04]  /*0b70*/  UIADD3 UR24, UP0, UR25, UR26, URZ ;  /* 0x0000001a19187290 */ /* 0x000fc8000ff1e03f */
[----:B------:R-:W-:Y:S01]  /*0b80*/  ULEA.HI.X.SX32 UR25, UR25, UR27, 0x1, UP0 ;  /* 0x0000001b19197291 */ /* 0x000fe200080f0e3f */
[----:B------:R-:W-:Y:S11]  /*0b90*/  @P0 BRA `(.L_x_28) ;  /* 0x0000000000280947 */ /* 0x000ff60003800000 */
[----:B-123--:R-:W1:Y:S01]  /*0ba0*/  S2R R2, SR_LANEID ;  /* 0x0000000000027919 */ /* 0x00ee620000000000 */
[----:B------:R-:W-:Y:S05]  /*0bb0*/  WARPSYNC.ALL ;  /* 0x0000000000007948 */ /* 0x000fea0003800000 */
[----:B-1----:R-:W-:-:S05]  /*0bc0*/  IMAD.SHL.U32 R8, R2, 0x4, RZ ;  /* 0x0000000402087824 */ /* 0x002fca00078e00ff */
[----:B------:R-:W1:Y:S01]  /*0bd0*/  LDS R7, [R8+UR20] ;  /* 0x0000001408077984 */ /* 0x000e620008000800 */
[----:B------:R-:W-:-:S05]  /*0be0*/  IADD3 R2, P1, R8, UR24, RZ ;  /* 0x0000001808027c10 */ /* 0x000fca000ff3e0ff */
[----:B------:R-:W-:-:S05]  /*0bf0*/  IMAD.X R3, RZ, RZ, UR25, P1 ;  /* 0x00000019ff037e24 */ /* 0x000fca00088e06ff */
[----:B-1----:R4:W2:Y:S01]  /*0c00*/  ATOMG.E.EXCH.STRONG.GPU PT, RZ, [R2], R7 ;  /* 0x0000000702ff73a8 */ /* 0x0028a200041ee100 */
[----:B------:R-:W-:-:S04]  /*0c10*/  DEPBAR {5,4,3,2,1,0} ;  /* 0x0000003f0000791a */ /* 0x000fc80000000000 */
[----:B------:R4:W-:Y:S01]  /*0c20*/  UTMACCTL.IV [UR24] ;  /* 0x00000000180079b9 */ /* 0x0009e20008000000 */
[----:B------:R-:W-:Y:S01]  /*0c30*/  NOP ;  /* 0x0000000000007918 */ /* 0x000fe20000000000 */
.L_x_28:
[----:B------:R-:W-:Y:S05]  /*0c40*/  @P0 BRA `(.L_x_29) ;  /* 0x00000000000c0947 */ /* 0x000fea0003800000 */
[----:B------:R0:W-:Y:S01]  /*0c50*/  UTMACMDFLUSH ;  /* 0x00000000000079b7 */ /* 0x0001e20000000000 */
[----:B------:R-:W-:Y:S05]  /*0c60*/  @P0 BRA `(.L_x_29) ;  /* 0x0000000000040947 */ /* 0x000fea0003800000 */
[----:B------:R-:W-:-:S04]  /*0c70*/  DEPBAR.LE SB0, 0x0 ;  /* 0x000080000000791a */ /* 0x000fc80000000000 */
.L_x_29:
[----:B------:R-:W-:Y:S05]  /*0c80*/  WARPSYNC.ALL ;  /* 0x0000000000007948 */ /* 0x000fea0003800000 */
[----:B--2---:R-:W-:Y:S06]  /*0c90*/  BAR.SYNC.DEFER_BLOCKING 0x0 ;  /* 0x0000000000007b1d */ /* 0x004fec0000010000 */
[----:B------:R-:W-:Y:S02]  /*0ca0*/  BSSY B2, `(.L_x_30) ;  /* 0x000000b000027945 */ /* 0x000fe40003800000 */
[----:B------:R-:W-:Y:S06]  /*0cb0*/  BAR.SYNC.DEFER_BLOCKING 0x0 ;  /* 0x0000000000007b1d */ /* 0x000fec0000010000 */
[----:B------:R2:W-:Y:S01]  /*0cc0*/  @!P0 STS [R12], RZ ;  /* 0x000000ff0c008388 */ /* 0x0005e20000000800 */
[----:B------:R-:W-:Y:S01]  /*0cd0*/  NOP ;  /* 0x0000000000007918 */ /* 0x000fe20000000000 */
[----:B------:R-:W-:Y:S05]  /*0ce0*/  @P2 BRA `(.L_x_31) ;  /* 0x0000000000182947 */ /* 0x000fea0003800000 */
[----:B-1-34-:R-:W1:Y:S01]  /*0cf0*/  LDS R2, [UR20+0x8] ;  /* 0x00000814ff027984 */ /* 0x01ae620008000800 */
[----:B------:R-:W3:Y:S01]  /*0d00*/  LDC.64 R8, c[0x0][0x220] ;  /* 0x00008800ff087b82 */ /* 0x000ee20000000a00 */
[----:B------:R-:W-:Y:S02]  /*0d10*/  IMAD.MOV.U32 R3, RZ, RZ, 0x70 ;  /* 0x00000070ff037424 */ /* 0x000fe400078e00ff */
[----:B---3--:R3:W-:Y:S03]  /*0d20*/  STS.64 [UR20], R8 ;  /* 0x00000008ff007988 */ /* 0x0087e60008000a14 */
[----:B-1----:R-:W-:-:S05]  /*0d30*/  LOP3.LUT R2, R2, 0x10, R3, 0xd8, !PT ;  /* 0x0000001002027812 */ /* 0x002fca00078ed803 */
[----:B------:R3:W-:Y:S02]  /*0d40*/  STS [UR20+0x8], R2 ;  /* 0x00000802ff007988 */ /* 0x0007e40008000814 */
.L_x_31:
[----:B----4-:R-:W-:Y:S05]  /*0d50*/  BSYNC B2 ;  /* 0x0000000000027941 */ /* 0x010fea0003800000 */
.L_x_30:
[----:B------:R-:W-:Y:S04]  /*0d60*/  BSSY B3, `(.L_x_32) ;  /* 0x0000011000037945 */ /* 0x000fe80003800000 */
[----:B------:R-:W-:Y:S04]  /*0d70*/  BSSY B2, `(.L_x_33) ;  /* 0x000000e000027945 */ /* 0x000fe80003800000 */
[----:B------:R-:W-:Y:S05]  /*0d80*/  @P2 BRA `(.L_x_34) ;  /* 0x0000000000242947 */ /* 0x000fea0003800000 */
[----:B-1-3--:R-:W1:Y:S01]  /*0d90*/  LDS R2, [UR20+0x34] ;  /* 0x00003414ff027984 */ /* 0x00ae620008000800 */
[----:B------:R-:W-:-:S05]  /*0da0*/  IMAD.MOV.U32 R3, RZ, RZ, 0x3f000000 ;  /* 0x3f000000ff037424 */ /* 0x000fca00078e00ff */
[----:B-1----:R-:W-:-:S05]  /*0db0*/  LOP3.LUT R2, R2, 0xff000000, R3, 0xb8, !PT ;  /* 0xff00000002027812 */ /* 0x002fca00078eb803 */
[----:B------:R1:W-:Y:S01]  /*0dc0*/  STS [UR20+0x34], R2 ;  /* 0x00003402ff007988 */ /* 0x0003e20008000814 */
[----:B------:R-:W-:Y:S05]  /*0dd0*/  @P2 BRA `(.L_x_35) ;  /* 0x00000000001c2947 */ /* 0x000fea0003800000 */
[----:B-1----:R-:W1:Y:S01]  /*0de0*/  LDS R2, [UR20+0x38] ;  /* 0x00003814ff027984 */ /* 0x002e620008000800 */
[----:B------:R-:W-:-:S05]  /*0df0*/  IMAD.MOV.U32 R3, RZ, RZ, 0xff ;  /* 0x000000ffff037424 */ /* 0x000fca00078e00ff */
[----:B-1----:R-:W-:-:S05]  /*0e00*/  LOP3.LUT R2, R2, 0xff, R3, 0xb8, !PT ;  /* 0x000000ff02027812 */ /* 0x002fca00078eb803 */
[----:B------:R4:W-:Y:S02]  /*0e10*/  STS [UR20+0x38], R2 ;  /* 0x00003802ff007988 */ /* 0x0009e40008000814 */
.L_x_34:
[----:B------:R-:W-:Y:S05]  /*0e20*/  @P2 BREAK B2 ;  /* 0x0000000000022942 */ /* 0x000fea0003800000 */
[----:B------:R-:W-:Y:S05]  /*0e30*/  @P2 BRA `(.L_x_36) ;  /* 0x00000000000c2947 */ /* 0x000fea0003800000 */
[----:B------:R1:W-:Y:S02]  /*0e40*/  STS [UR20+0x20], R5 ;  /* 0x00002005ff007988 */ /* 0x0003e40008000814 */
.L_x_35:
[----:B------:R-:W-:Y:S05]  /*0e50*/  BSYNC B2 ;  /* 0x0000000000027941 */ /* 0x000fea0003800000 */
.L_x_33:
[----:B------:R1:W-:Y:S02]  /*0e60*/  @!P2 STS [UR20+0x24], R4 ;  /* 0x00002404ff00a988 */ /* 0x0003e40008000814 */
.L_x_36:
[----:B------:R-:W-:Y:S05]  /*0e70*/  BSYNC B3 ;  /* 0x0000000000037941 */ /* 0x000fea0003800000 */
.L_x_32:
[----:B------:R-:W-:Y:S05]  /*0e80*/  WARPSYNC.ALL ;  /* 0x0000000000007948 */ /* 0x000fea0003800000 */
[----:B------:R-:W-:Y:S04]  /*0e90*/  BSSY B3, `(.L_x_37) ;  /* 0x000000e000037945 */ /* 0x000fe80003800000 */
[----:B------:R-:W-:Y:S05]  /*0ea0*/  @P2 BRA `(.L_x_38) ;  /* 0x0000000000302947 */ /* 0x000fea0003800000 */
[----:B------:R-:W5:Y:S01]  /*0eb0*/  LDS R3, [UR20+0x34] ;  /* 0x00003414ff037984 */ /* 0x000f620008000800 */
[----:B-1----:R-:W1:Y:S03]  /*0ec0*/  LDC.64 R4, c[0x0][0x248] ;  /* 0x00009200ff047b82 */ /* 0x002e660000000a00 */
[----:B---34-:R-:W3:Y:S01]  /*0ed0*/  LDS R2, [UR20+0x1c] ;  /* 0x00001c14ff027984 */ /* 0x018ee20008000800 */
[C---:B-1----:R-:W-:Y:S01]  /*0ee0*/  SHF.L.U64.HI R5, R4.reuse, 0x1, R5 ;  /* 0x0000000104057819 */ /* 0x042fe20000010205 */
[----:B------:R-:W-:-:S03]  /*0ef0*/  IMAD.SHL.U32 R4, R4, 0x2, RZ ;  /* 0x0000000204047824 */ /* 0x000fc600078e00ff */
[--C-:B------:R-:W-:Y:S02]  /*0f00*/  SHF.R.U32.HI R7, RZ, 0x4, R5.reuse ;  /* 0x00000004ff077819 */ /* 0x100fe40000011605 */
[----:B------:R-:W-:-:S05]  /*0f10*/  SHF.R.U64 R4, R4, 0x4, R5 ;  /* 0x0000000404047819 */ /* 0x000fca0000001205 */
[----:B------:R1:W-:Y:S01]  /*0f20*/  STS [UR20+0xc], R4 ;  /* 0x00000c04ff007988 */ /* 0x0003e20008000814 */
[----:B-----5:R-:W-:Y:S02]  /*0f30*/  LOP3.LUT R3, R3, 0x7, RZ, 0xb8, !PT ;  /* 0x0000000703037812 */ /* 0x020fe400078eb8ff */
[----:B---3--:R-:W-:-:S03]  /*0f40*/  LOP3.LUT R2, R2, 0xf, R7, 0xb8, !PT ;  /* 0x0000000f02027812 */ /* 0x008fc600078eb807 */
[----:B------:R1:W-:Y:S04]  /*0f50*/  STS [UR20+0x34], R3 ;  /* 0x00003403ff007988 */ /* 0x0003e80008000814 */
[----:B------:R1:W-:Y:S02]  /*0f60*/  STS [UR20+0x1c], R2 ;  /* 0x00001c02ff007988 */ /* 0x0003e40008000814 */
.L_x_38:
[----:B------:R-:W-:Y:S05]  /*0f70*/  BSYNC B3 ;  /* 0x0000000000037941 */ /* 0x000fea0003800000 */
.L_x_37:
[----:B------:R-:W-:Y:S04]  /*0f80*/  BSSY B3, `(.L_x_39) ;  /* 0x000001a000037945 */ /* 0x000fe80003800000 */
[----:B------:R-:W-:Y:S04]  /*0f90*/  BSSY B4, `(.L_x_40) ;  /* 0x0000015000047945 */ /* 0x000fe80003800000 */
[----:B------:R-:W-:Y:S05]  /*0fa0*/  @P2 BRA `(.L_x_41) ;  /* 0x0000000000202947 */ /* 0x000fea0003800000 */
[----:B-1-34-:R-:W1:Y:S02]  /*0fb0*/  LDS R2, [UR20+0x34] ;  /* 0x00003414ff027984 */ /* 0x01ae640008000800 */
[----:B-1----:R-:W-:-:S05]  /*0fc0*/  LOP3.LUT R2, R2, 0x38, RZ, 0xb8, !PT ;  /* 0x0000003802027812 */ /* 0x002fca00078eb8ff */
[----:B------:R1:W-:Y:S01]  /*0fd0*/  STS [UR20+0x34], R2 ;  /* 0x00003402ff007988 */ /* 0x0003e20008000814 */
[----:B------:R-:W-:Y:S05]  /*0fe0*/  @P2 BRA `(.L_x_42) ;  /* 0x0000000000202947 */ /* 0x000fea0003800000 */
[----:B-1----:R-:W1:Y:S01]  /*0ff0*/  LDS R2, [UR20+0x8] ;  /* 0x00000814ff027984 */ /* 0x002e620008000800 */
[----:B------:R-:W-:-:S05]  /*1000*/  IMAD.MOV.U32 R3, RZ, RZ, 0x780 ;  /* 0x00000780ff037424 */ /* 0x000fca00078e00ff */
[----:B-1----:R-:W-:-:S05]  /*1010*/  LOP3.LUT R2, R2, 0x500, R3, 0xd8, !PT ;  /* 0x0000050002027812 */ /* 0x002fca00078ed803 */
[----:B------:R1:W-:Y:S02]  /*1020*/  STS [UR20+0x8], R2 ;  /* 0x00000802ff007988 */ /* 0x0003e40008000814 */
.L_x_41:
[----:B------:R-:W-:Y:S05]  /*1030*/  @P2 BRA `(.L_x_43) ;  /* 0x0000000000282947 */ /* 0x000fea0003800000 */
[----:B-1-34-:R-:W1:Y:S02]  /*1040*/  LDS R2, [UR20+0x8] ;  /* 0x00000814ff027984 */ /* 0x01ae640008000800 */
[----:B-1----:R-:W-:-:S05]  /*1050*/  LOP3.LUT R2, R2, 0x1800, RZ, 0xb8, !PT ;  /* 0x0000180002027812 */ /* 0x002fca00078eb8ff */
[----:B------:R3:W-:Y:S02]  /*1060*/  STS [UR20+0x8], R2 ;  /* 0x00000802ff007988 */ /* 0x0007e40008000814 */
.L_x_42:
[----:B------:R-:W-:Y:S05]  /*1070*/  @P2 BREAK B4 ;  /* 0x0000000000042942 */ /* 0x000fea0003800000 */
[----:B------:R-:W-:Y:S05]  /*1080*/  @P2 BRA `(.L_x_44) ;  /* 0x0000000000242947 */ /* 0x000fea0003800000 */
[----:B-1-3--:R-:W1:Y:S01]  /*1090*/  LDS R2, [UR20+0x8] ;  /* 0x00000814ff027984 */ /* 0x00ae620008000800 */
[----:B------:R-:W-:-:S05]  /*10a0*/  IMAD.MOV.U32 R3, RZ, RZ, 0x6000 ;  /* 0x00006000ff037424 */ /* 0x000fca00078e00ff */
[----:B-1----:R-:W-:-:S04]  /*10b0*/  LOP3.LUT R2, R2, 0x6000, R3, 0xd8, !PT ;  /* 0x0000600002027812 */ /* 0x002fc800078ed803 */
[----:B------:R-:W-:-:S05]  /*10c0*/  LOP3.LUT R2, R2, 0x400000, RZ, 0xb8, !PT ;  /* 0x0040000002027812 */ /* 0x000fca00078eb8ff */
[----:B------:R1:W-:Y:S02]  /*10d0*/  STS [UR20+0x8], R2 ;  /* 0x00000802ff007988 */ /* 0x0003e40008000814 */
.L_x_43:
[----:B------:R-:W-:Y:S05]  /*10e0*/  BSYNC B4 ;  /* 0x0000000000047941 */ /* 0x000fea0003800000 */
.L_x_40:
[----:B-1-34-:R-:W1:Y:S02]  /*10f0*/  @!P2 LDS R2, [UR20+0x8] ;  /* 0x00000814ff02a984 */ /* 0x01ae640008000800 */
[----:B-1----:R-:W-:-:S05]  /*1100*/  @!P2 LOP3.LUT R2, R2, 0x8000, RZ, 0xb8, !PT ;  /* 0x000080000202a812 */ /* 0x002fca00078eb8ff */
[----:B------:R4:W-:Y:S02]  /*1110*/  @!P2 STS [UR20+0x8], R2 ;  /* 0x00000802ff00a988 */ /* 0x0009e40008000814 */
.L_x_44:
[----:B------:R-:W-:Y:S05]  /*1120*/  BSYNC B3 ;  /* 0x0000000000037941 */ /* 0x000fea0003800000 */
.L_x_39:
[----:B------:R-:W-:Y:S05]  /*1130*/  WARPSYNC.ALL ;  /* 0x0000000000007948 */ /* 0x000fea0003800000 */
[----:B------:R-:W-:Y:S01]  /*1140*/  UIADD3 UR4, UR4, 0x100, URZ ;  /* 0x0000010004047890 */ /* 0x000fe2000fffe03f */
[----:B------:R-:W-:Y:S01]  /*1150*/  ISETP.GE.AND P1, PT, R15, 0x1, PT ;  /* 0x000000010f00780c */ /* 0x000fe20003f26270 */
[----:B------:R-:W-:Y:S01]  /*1160*/  IMAD.MOV.U32 R88, RZ, RZ, RZ ;  /* 0x000000ffff587224 */ /* 0x000fe200078e00ff */
[----:B------:R-:W-:Y:S01]  /*1170*/  SHF.R.U32.HI R7, RZ, 0x5, R0 ;  /* 0x00000005ff077819 */ /* 0x000fe20000011600 */
[----:B------:R-:W-:-:S04]  /*1180*/  UIADD3 UR26, UP0, UR4, UR26, URZ ;  /* 0x0000001a041a7290 */ /* 0x000fc8000ff1e03f */
[----:B------:R-:W-:Y:S01]  /*1190*/  ULEA.HI.X.SX32 UR27, UR4, UR27, 0x1, UP0 ;  /* 0x0000001b041b7291 */ /* 0x000fe200080f0e3f */
[----:B------:R-:W-:Y:S11]  /*11a0*/  @P0 BRA `(.L_x_45) ;  /* 0x0000000000280947 */ /* 0x000ff60003800000 */
[----:B-1-34-:R-:W1:Y:S01]  /*11b0*/  S2R R2, SR_LANEID ;  /* 0x0000000000027919 */ /* 0x01ae620000000000 */
[----:B------:R-:W-:Y:S05]  /*11c0*/  WARPSYNC.ALL ;  /* 0x0000000000007948 */ /* 0x000fea0003800000 */
[----:B-1----:R-:W-:-:S05]  /*11d0*/  IMAD.SHL.U32 R4, R2, 0x4, RZ ;  /* 0x0000000402047824 */ /* 0x002fca00078e00ff */
[----:B------:R-:W1:Y:S01]  /*11e0*/  LDS R5, [R4+UR20] ;  /* 0x0000001404057984 */ /* 0x000e620008000800 */
[----:B------:R-:W-:-:S05]  /*11f0*/  IADD3 R2, P3, R4, UR26, RZ ;  /* 0x0000001a04027c10 */ /* 0x000fca000ff7e0ff */
[----:B------:R-:W-:-:S05]  /*1200*/  IMAD.X R3, RZ, RZ, UR27, P3 ;  /* 0x0000001bff037e24 */ /* 0x000fca00098e06ff */
[----:B-1----:R1:W3:Y:S01]  /*1210*/  ATOMG.E.EXCH.STRONG.GPU PT, RZ, [R2], R5 ;  /* 0x0000000502ff73a8 */ /* 0x0022e200041ee100 */
[----:B------:R-:W-:-:S04]  /*1220*/  DEPBAR {5,4,3,2,1,0} ;  /* 0x0000003f0000791a */ /* 0x000fc80000000000 */
[----:B------:R1:W-:Y:S01]  /*1230*/  UTMACCTL.IV [UR26] ;  /* 0x000000001a0079b9 */ /* 0x0003e20008000000 */
[----:B------:R-:W-:Y:S01]  /*1240*/  NOP ;  /* 0x0000000000007918 */ /* 0x000fe20000000000 */
.L_x_45:
[----:B------:R-:W-:Y:S05]  /*1250*/  @P0 BRA `(.L_x_46) ;  /* 0x00000000000c0947 */ /* 0x000fea0003800000 */
[----:B------:R0:W-:Y:S01]  /*1260*/  UTMACMDFLUSH ;  /* 0x00000000000079b7 */ /* 0x0001e20000000000 */
[----:B------:R-:W-:Y:S05]  /*1270*/  @P0 BRA `(.L_x_46) ;  /* 0x0000000000040947 */ /* 0x000fea0003800000 */
[----:B------:R-:W-:-:S04]  /*1280*/  DEPBAR.LE SB0, 0x0 ;  /* 0x000080000000791a */ /* 0x000fc80000000000 */
.L_x_46:
[----:B------:R-:W-:Y:S05]  /*1290*/  WARPSYNC.ALL ;  /* 0x0000000000007948 */ /* 0x000fea0003800000 */
[----:B---3--:R-:W-:Y:S01]  /*12a0*/  BAR.SYNC.DEFER_BLOCKING 0x0 ;  /* 0x0000000000007b1d */ /* 0x008fe20000010000 */
[----:B------:R-:W-:Y:S01]  /*12b0*/  R2UR UR21, R7 ;  /* 0x00000000071572ca */ /* 0x000fe200000e0000 */
[----:B------:R-:W-:Y:S01]  /*12c0*/  USHF.L.U32 UR28, UR29, 0x7, URZ ;  /* 0x000000071d1c7899 */ /* 0x000fe2000800063f */
[----:B------:R-:W-:Y:S01]  /*12d0*/  IMAD.MOV.U32 R89, RZ, RZ, RZ ;  /* 0x000000ffff597224 */ /* 0x000fe200078e00ff */
[----:B------:R-:W-:Y:S01]  /*12e0*/  USHF.L.U32 UR11, UR30, 0x8, URZ ;  /* 0x000000081e0b7899 */ /* 0x000fe2000800063f */
[----:B------:R-:W-:Y:S01]  /*12f0*/  CS2R R90, SRZ ;  /* 0x00000000005a7805 */ /* 0x000fe2000001ff00 */
[----:B------:R-:W-:Y:S01]  /*1300*/  VOTEU.ALL UP0, P2 ;  /* 0x00000000003f7886 */ /* 0x000fe20001000000 */
[----:B------:R-:W-:Y:S01]  /*1310*/  UMOV UR4, 0x1 ;  /* 0x0000000100047882 */ /* 0x000fe20000000000 */
[----:B------:R-:W-:Y:S01]  /*1320*/  VOTEU.ALL UP1, P2 ;  /* 0x00000000003f7886 */ /* 0x000fe20001020000 */
[----:B------:R-:W-:-:S02]  /*1330*/  CS2R R92, SRZ ;  /* 0x00000000005c7805 */ /* 0x000fc4000001ff00 */
[----:B------:R-:W-:Y:S01]  /*1340*/  CS2R R94, SRZ ;  /* 0x00000000005e7805 */ /* 0x000fe2000001ff00 */
[----:B------:R-:W-:-:S04]  /*1350*/  @!UP0 UIADD3 UR6, -UR4, 0x100000, URZ ;  /* 0x0010000004068890 */ /* 0x000fc8000fffe13f */
[----:B------:R-:W-:Y:S02]  /*1360*/  @!UP0 USHF.L.U32 UR7, UR6, 0xb, URZ ;  /* 0x0000000b06078899 */ /* 0x000fe4000800063f */
[----:B------:R-:W-:Y:S01]  /*1370*/  @!UP0 USHF.L.U32 UR6, UR6, 0x1, URZ ;  /* 0x0000000106068899 */ /* 0x000fe2000800063f */
[----:B------:R-:W-:Y:S01]  /*1380*/  CS2R R96, SRZ ;  /* 0x0000000000607805 */ /* 0x000fe2000001ff00 */
[----:B------:R-:W-:-:S04]  /*1390*/  @!UP0 UIADD3 UR4, -UR4, 0x100000, URZ ;  /* 0x0010000004048890 */ /* 0x000fc8000fffe13f */
[----:B------:R-:W-:Y:S02]  /*13a0*/  @!UP0 USHF.L.U32 UR5, UR4, 0xb, URZ ;  /* 0x0000000b04058899 */ /* 0x000fe4000800063f */
[----:B------:R-:W-:Y:S01]  /*13b0*/  @!UP0 USHF.L.U32 UR4, UR4, 0x1, URZ ;  /* 0x0000000104048899 */ /* 0x000fe2000800063f */
[----:B------:R-:W-:Y:S01]  /*13c0*/  CS2R R98, SRZ ;  /* 0x0000000000627805 */ /* 0x000fe2000001ff00 */
[----:B------:R-:W-:Y:S01]  /*13d0*/  VOTEU.ALL UP0, P2 ;  /* 0x00000000003f7886 */ /* 0x000fe20001000000 */
[----:B------:R-:W-:Y:S02]  /*13e0*/  CS2R R100, SRZ ;  /* 0x0000000000647805 */ /* 0x000fe4000001ff00 */
[----:B------:R-:W-:Y:S02]  /*13f0*/  CS2R R102, SRZ ;  /* 0x0000000000667805 */ /* 0x000fe4000001ff00 */
[----:B------:R-:W-:Y:S02]  /*1400*/  CS2R R104, SRZ ;  /* 0x0000000000687805 */ /* 0x000fe4000001ff00 */
[----:B------:R-:W-:-:S02]  /*1410*/  CS2R R106, SRZ ;  /* 0x00000000006a7805 */ /* 0x000fc4000001ff00 */
[----:B------:R-:W-:Y:S02]  /*1420*/  CS2R R108, SRZ ;  /* 0x00000000006c7805 */ /* 0x000fe4000001ff00 */
[----:B------:R-:W-:Y:S02]  /*1430*/  CS2R R110, SRZ ;  /* 0x00000000006e7805 */ /* 0x000fe4000001ff00 */
[----:B------:R-:W-:Y:S02]  /*1440*/  CS2R R112, SRZ ;  /* 0x0000000000707805 */ /* 0x000fe4000001ff00 */
[----:B------:R-:W-:Y:S01]  /*1450*/  CS2R R114, SRZ ;  /* 0x0000000000727805 */ /* 0x000fe2000001ff00 */
[----:B------:R-:W3:Y:S02]  /*1460*/  FENCE.VIEW.ASYNC.S ;  /* 0x00000000000073c6 */ /* 0x000ee40000000000 */
[----:B---3--:R3:W4:Y:S02]  /*1470*/  @!UP0 SYNCS.EXCH.64 URZ, [UR20+0xc000], UR6 ;  /* 0x00c00006143f85b2 */ /* 0x0087240008000100 */
[----:B----4-:R-:W-:Y:S01]  /*1480*/  BAR.SYNC.DEFER_BLOCKING 0x0 ;  /* 0x0000000000007b1d */ /* 0x010fe20000010000 */
[----:B------:R-:W-:-:S02]  /*1490*/  CS2R R116, SRZ ;  /* 0x0000000000747805 */ /* 0x000fc4000001ff00 */
[----:B------:R-:W-:Y:S02]  /*14a0*/  CS2R R118, SRZ ;  /* 0x0000000000767805 */ /* 0x000fe4000001ff00 */
[----:B------:R-:W-:Y:S02]  /*14b0*/  CS2R R120, SRZ ;  /* 0x0000000000787805 */ /* 0x000fe4000001ff00 */
[----:B------:R-:W-:Y:S02]  /*14c0*/  CS2R R122, SRZ ;  /* 0x00000000007a7805 */ /* 0x000fe4000001ff00 */
[----:B------:R-:W-:Y:S02]  /*14d0*/  CS2R R124, SRZ ;  /* 0x00000000007c7805 */ /* 0x000fe4000001ff00 */
[----:B------:R-:W-:Y:S02]  /*14e0*/  CS2R R126, SRZ ;  /* 0x00000000007e7805 */ /* 0x000fe4000001ff00 */
        /* <DEDUP_REMOVED lines=17> */
[----:B------:R3:W4:Y:S01]  /*1600*/  @!UP1 SYNCS.EXCH.64 URZ, [UR20+0xc008], UR4 ;  /* 0x00c00804143f95b2 */ /* 0x0007220008000100 */
        /* <DEDUP_REMOVED lines=26> */
[----:B------:R-:W-:Y:S01]  /*17b0*/  CS2R R86, SRZ ;  /* 0x0000000000567805 */ /* 0x000fe2000001ff00 */
[----:B----4-:R-:W-:Y:S06]  /*17c0*/  @!P1 BRA `(.L_x_47) ;  /* 0x0000000800209947 */ /* 0x010fec0003800000 */
        /* <DEDUP_REMOVED lines=64> */
[----:B---3--:R-:W-:Y:S01]  /*1bd0*/  UMOV UR4, URZ ;  /* 0x0000003f00047c82 */ /* 0x008fe20008000000 */
[----:B------:R-:W-:-:S05]  /*1be0*/  UMOV UR10, URZ ;  /* 0x0000003f000a7c82 */ /* 0x000fca0008000000 */
.L_x_49:
[----:B------:R-:W-:Y:S01]  /*1bf0*/  BAR.SYNC.DEFER_BLOCKING 0x0 ;  /* 0x0000000000007b1d */ /* 0x000fe20000010000 */
[----:B------:R-:W-:Y:S01]  /*1c00*/  ULEA UR32, UR4, UR20, 0x3 ;  /* 0x0000001404207291 */ /* 0x000fe2000f8e183f */
[----:B-1----:R-:W-:Y:S01]  /*1c10*/  @!P2 IMAD.MOV.U32 R2, RZ, RZ, 0x6000 ;  /* 0x00006000ff02a424 */ /* 0x002fe200078e00ff */
[----:B------:R-:W-:Y:S01]  /*1c20*/  ELECT P0, URZ, PT ;  /* 0x00000000003f782f */ /* 0x000fe20003800000 */
[----:B------:R-:W-:-:S03]  /*1c30*/  ULEA UR8, UR4, UR20, 0xe ;  /* 0x0000001404087291 */ /* 0x000fc6000f8e703f */
[----:B------:R-:W-:Y:S02]  /*1c40*/  ISETP.LT.U32.AND P0, PT, R6, 0x20, P0 ;  /* 0x000000200600780c */ /* 0x000fe40000701070 */
[----:B------:R-:W-:Y:S01]  /*1c50*/  ELECT P1, URZ, PT ;  /* 0x00000000003f782f */ /* 0x000fe20003820000 */
[----:B------:R-:W-:-:S03]  /*1c60*/  ULEA UR5, UR4, UR20, 0xd ;  /* 0x0000001404057291 */ /* 0x000fc6000f8e683f */
[----:B------:R-:W-:Y:S01]  /*1c70*/  ISETP.LT.U32.AND P1, PT, R6, 0x40, P1 ;  /* 0x000000400600780c */ /* 0x000fe20000f21070 */
[----:B------:R-:W-:Y:S02]  /*1c80*/  ULOP3.LUT UR16, UR21, 0x1, URZ, 0xc0, !UPT ;  /* 0x0000000115107892 */ /* 0x000fe4000f8ec03f */
[----:B------:R-:W-:Y:S02]  /*1c90*/  UIADD3 UR12, UR5, 0x8000, URZ ;  /* 0x00008000050c7890 */ /* 0x000fe4000fffe03f */
[----:B------:R-:W-:Y:S02]  /*1ca0*/  ULEA UR18, UR16, UR28, 0x6 ;  /* 0x0000001c10127291 */ /* 0x000fe4000f8e303f */
[----:B------:R-:W-:Y:S01]  /*1cb0*/  ULEA UR16, UR16, UR12, 0xc ;  /* 0x0000000c10107291 */ /* 0x000fe2000f8e603f */
[----:B------:R-:W-:Y:S01]  /*1cc0*/  VOTEU.ANY UP0, P0 ;  /* 0x00000000003f7886 */ /* 0x000fe20000000100 */
[----:B------:R-:W-:Y:S01]  /*1cd0*/  VOTEU.ANY UP2, P0 ;  /* 0x00000000003f7886 */ /* 0x000fe20000040100 */
[----:B------:R-:W-:Y:S01]  /*1ce0*/  UMOV UR19, UR10 ;  /* 0x0000000a00137c82 */ /* 0x000fe20008000000 */
[----:B------:R1:W-:Y:S01]  /*1cf0*/  @!P2 SYNCS.ARRIVE.TRANS64 RZ, [UR32+0xc000], R2 ;  /* 0x00c00002ffffa9a7 */ /* 0x0003e20008000020 */
[----:B------:R3:W-:Y:S06]  /*1d00*/  MEMBAR.ALL.CTA ;  /* 0x0000000000007992 */ /* 0x0007ec0000008000 */
[----:B---3--:R-:W3:Y:S01]  /*1d10*/  FENCE.VIEW.ASYNC.S ;  /* 0x00000000000073c6 */ /* 0x008ee20000000000 */
[----:B------:R-:W-:Y:S01]  /*1d20*/  @UP0 UIADD3 UR9, UR32, 0xc000, URZ ;  /* 0x0000c00020090890 */ /* 0x000fe2000fffe03f */
[----:B------:R-:W-:Y:S01]  /*1d30*/  @UP0 UMOV UR6, UR22 ;  /* 0x0000001600060c82 */ /* 0x000fe20008000000 */
[----:B------:R-:W-:Y:S01]  /*1d40*/  @UP0 UMOV UR7, UR23 ;  /* 0x0000001700070c82 */ /* 0x000fe20008000000 */
[----:B---3--:R-:W-:Y:S01]  /*1d50*/  VOTEU.ANY UP1, P1 ;  /* 0x00000000003f7886 */ /* 0x008fe20000820100 */
[----:B------:R-:W-:Y:S01]  /*1d60*/  VOTEU.ANY UP3, P1 ;  /* 0x00000000003f7886 */ /* 0x000fe20000860100 */
[----:B-1----:R-:W-:Y:S01]  /*1d70*/  SHF.L.U32 R2, R13, 0x1f, RZ ;  /* 0x0000001f0d027819 */ /* 0x002fe200000006ff */
[----:B------:R-:W-:-:S02]  /*1d80*/  USHF.L.U32 UR5, UR21, 0x6, URZ ;  /* 0x0000000615057899 */ /* 0x000fc4000800063f */
[----:B------:R-:W-:Y:S01]  /*1d90*/  @UP1 UIADD3 UR17, UR32, 0xc000, URZ ;  /* 0x0000c00020111890 */ /* 0x000fe2000fffe03f */
[----:B------:R-:W-:Y:S01]  /*1da0*/  @UP1 UMOV UR14, UR24 ;  /* 0x00000018000e1c82 */ /* 0x000fe20008000000 */
[----:B------:R-:W-:Y:S01]  /*1db0*/  @UP1 UMOV UR15, UR25 ;  /* 0x00000019000f1c82 */ /* 0x000fe20008000000 */
[----:B------:R-:W-:Y:S02]  /*1dc0*/  ULOP3.LUT UR5, UR5, 0x100, URZ, 0xc0, !UPT ;  /* 0x0000010005057892 */ /* 0x000fe4000f8ec03f */
[----:B------:R-:W-:Y:S02]  /*1dd0*/  USHF.R.U32.HI UR31, URZ, 0x4, UR12 ;  /* 0x000000043f1f7899 */ /* 0x000fe4000801160c */
[----:B------:R-:W-:Y:S02]  /*1de0*/  ULEA.HI UR5, UR8, UR5, URZ, 0x1c ;  /* 0x0000000508057291 */ /* 0x000fe4000f8fe03f */
[----:B------:R-:W-:Y:S02]  /*1df0*/  USGXT.U32 UR31, UR31, 0xe ;  /* 0x0000000e1f1f789a */ /* 0x000fe40008000000 */
[----:B------:R-:W-:Y:S01]  /*1e00*/  ULOP3.LUT UR12, UR5, 0x3fff, URZ, 0xc0, !UPT ;  /* 0x00003fff050c7892 */ /* 0x000fe2000f8ec03f */
[----:B------:R-:W-:Y:S01]  /*1e10*/  BAR.SYNC.DEFER_BLOCKING 0x0 ;  /* 0x0000000000007b1d */ /* 0x000fe20000010000 */
[----:B------:R-:W-:-:S05]  /*1e20*/  ULOP3.LUT UR5, UR31, 0x1000000, URZ, 0xfc, !UPT ;  /* 0x010000001f057892 */ /* 0x000fca000f8efc3f */
[----:B------:R-:W-:Y:S01]  /*1e30*/  UMOV UR13, 0x80000020 ;  /* 0x80000020000d7882 */ /* 0x000fe20000000000 */
[----:B------:R-:W-:Y:S01]  /*1e40*/  @UP2 UTMALDG.2D [UR8], [UR6] ;  /* 0x00000008060025b4 */ /* 0x000fe20008008000 */
[----:B------:R-:W-:Y:S06]  /*1e50*/  BAR.SYNC.DEFER_BLOCKING 0x0 ;  /* 0x0000000000007b1d */ /* 0x000fec0000010000 */
[----:B------:R1:W-:Y:S02]  /*1e60*/  @UP3 UTMALDG.2D [UR16], [UR14] ;  /* 0x000000100e0035b4 */ /* 0x0003e40008008000 */
[----:B------:R-:W-:Y:S06]  /*1e70*/  BAR.SYNC.DEFER_BLOCKING 0x0 ;  /* 0x0000000000007b1d */ /* 0x000fec0000010000 */
[----:B-1----:R-:W-:Y:S01]  /*1e80*/  UMOV UR14, UR5 ;  /* 0x00000005000e7c82 */ /* 0x002fe20008000000 */
[----:B------:R-:W-:Y:S01]  /*1e90*/  UMOV UR15, 0x40000040 ;  /* 0x40000040000f7882 */ /* 0x000fe20000000000 */
[----:B------:R-:W1:Y:S02]  /*1ea0*/  SYNCS.PHASECHK.TRANS64.TRYWAIT P0, [UR32+0xc000], R2 ;  /* 0x00c00002ff0075a7 */ /* 0x000e640008000160 */
[----:B-1----:R-:W-:Y:S05]  /*1eb0*/  @!P0 BRA `(.L_x_48) ;  /* 0x00000008003c8947 */ /* 0x002fea0003800000 */
.L_x_50:
[----:B------:R-:W-:Y:S02]  /*1ec0*/  WARPGROUP.DEPBAR.LE gsb0, 0x0 ;  /* 0x00008000000079c5 */ /* 0x000fe40000010000 */
[----:B------:R-:W-:Y:S01]  /*1ed0*/  WARPGROUP.ARRIVE ;  /* 0x00000000000079c5 */ /* 0x000fe20000000000 */
[----:B------:R-:W-:Y:S01]  /*1ee0*/  UIADD3 UR16, UP0, UR12, 0x2, URZ ;  /* 0x000000020c107890 */ /* 0x000fe2000ff1e03f */
[----:B------:R-:W1:Y:S01]  /*1ef0*/  LDC R2, c[0x0][0x230] ;  /* 0x00008c00ff027b82 */ /* 0x000e620000000800 */
[----:B------:R-:W-:Y:S01]  /*1f00*/  UMOV UR5, URZ ;  /* 0x0000003f00057c82 */ /* 0x000fe20008000000 */
[----:B------:R-:W-:Y:S01]  /*1f10*/  UMOV UR18, 0x1000080 ;  /* 0x0100008000127882 */ /* 0x000fe20000000000 */
[----:B------:R-:W-:Y:S01]  /*1f20*/  UIADD3.X UR17, UR5, -0x7fffffe0, URZ, UP0, !UPT ;  /* 0x8000002005117890 */ /* 0x000fe200087fe43f */
[----:B------:R-:W-:Y:S01]  /*1f30*/  HGMMA.64x128x16.F32.BF16 R88, gdesc[UR12].tnspB, R88 ;  /* 0x41e000000c5879f0 */ /* 0x000fe20008701858 */
[----:B------:R-:W-:Y:S01]  /*1f40*/  UMOV UR19, 0x40000040 ;  /* 0x4000004000137882 */ /* 0x000fe20000000000 */
[----:B------:R-:W-:Y:S01]  /*1f50*/  UMOV UR6, UR31 ;  /* 0x0000001f00067c82 */ /* 0x000fe20008000000 */
[----:B------:R-:W-:Y:S01]  /*1f60*/  UMOV UR7, URZ ;  /* 0x0000003f00077c82 */ /* 0x000fe20008000000 */
[----:B------:R-:W-:-:S02]  /*1f70*/  UIADD3.64 UR12, UR16, 0x1fe, URZ ;  /* 0x000001fe100c7897 */ /* 0x000fc4000fffe03f */
[----:B------:R-:W-:Y:S02]  /*1f80*/  UIADD3.64 UR18, UR6, UR18, URZ ;  /* 0x0000001206127297 */ /* 0x000fe4000fffe03f */
[----:B------:R-:W-:Y:S02]  /*1f90*/  UIADD3 UR10, UR10, 0x20, URZ ;  /* 0x000000200a0a7890 */ /* 0x000fe4000fffe03f */
[----:B------:R-:W-:-:S04]  /*1fa0*/  UIADD3 UR4, UR4, 0x1, URZ ;  /* 0x0000000104047890 */ /* 0x000fc8000fffe03f */
[----:B------:R-:W-:-:S04]  /*1fb0*/  UISETP.NE.U32.AND UP0, UPT, UR4, 0x2, UPT ;  /* 0x000000020400788c */ /* 0x000fc8000bf05070 */
[----:B------:R-:W-:Y:S01]  /*1fc0*/  USEL UR5, URZ, 0x1, UP0 ;  /* 0x000000013f057887 */ /* 0x000fe20008000000 */
[----:B-1----:R-:W-:Y:S01]  /*1fd0*/  ISETP.LE.AND P0, PT, R2, UR10, PT ;  /* 0x0000000a02007c0c */ /* 0x002fe2000bf03270 */
[----:B------:R-:W-:-:S04]  /*1fe0*/  USEL UR4, UR4, URZ, UP0 ;  /* 0x0000003f04047287 */ /* 0x000fc80008000000 */
[----:B------:R-:W-:Y:S01]  /*1ff0*/  LOP3.LUT R13, R13, UR5, RZ, 0x3c, !PT ;  /* 0x000000050d0d7c12 */ /* 0x000fe2000f8e3cff */
[----:B------:R-:W-:Y:S01]  /*2000*/  HGMMA.64x128x16.F32.BF16 R88, gdesc[UR16].tnspB, R88 ;  /* 0x41e00000105879f0 */ /* 0x000fe20008701858 */
[----:B------:R-:W-:-:S11]  /*2010*/  UIADD3.64 UR16, UR16, 0x200, URZ ;  /* 0x0000020010107897 */ /* 0x000fd6000fffe03f */
[----:B------:R-:W-:-:S12]  /*2020*/  HGMMA.64x128x16.F32.BF16 R24, gdesc[UR12].tnspB, R24 ;  /* 0x41e000000c1879f0 */ /* 0x000fd80008701818 */
[----:B------:R-:W-:Y:S01]  /*2030*/  HGMMA.64x128x16.F32.BF16 R24, gdesc[UR16].tnspB, R24, gsb0 ;  /* 0x41e00000101879f0 */ /* 0x000fe20008001818 */
[----:B------:R-:W-:Y:S05]  /*2040*/  @!P0 BRA `(.L_x_49) ;  /* 0xfffffff800e88947 */ /* 0x000fea000383ffff */
.L_x_47:
[----:B------:R-:W-:Y:S02]  /*2050*/  WARPGROUP.DEPBAR.LE gsb0, 0x0 ;  /* 0x00008000000079c5 */ /* 0x000fe40000010000 */
[----:B------:R-:W-:Y:S01]  /*2060*/  BAR.SYNC.DEFER_BLOCKING 0x0 ;  /* 0x0000000000007b1d */ /* 0x000fe20000010000 */
[C---:B-1----:R-:W-:Y:S01]  /*2070*/  IMAD.SHL.U32 R2, R0.reuse, 0x80, RZ ;  /* 0x0000008000027824 */ /* 0x042fe200078e00ff */
[----:B------:R-:W-:Y:S01]  /*2080*/  F2FP.BF16.F32.PACK_AB R88, R89, R88 ;  /* 0x000000585958723e */ /* 0x000fe200000010ff */
[----:B------:R-:W-:Y:S01]  /*2090*/  IMAD.SHL.U32 R3, R0, 0x10, RZ ;  /* 0x0000001000037824 */ /* 0x000fe200078e00ff */
[----:B------:R-:W-:Y:S02]  /*20a0*/  F2FP.BF16.F32.PACK_AB R89, R91, R90 ;  /* 0x0000005a5b59723e */ /* 0x000fe400000010ff */
[----:B------:R-:W-:Y:S02]  /*20b0*/  ELECT P0, URZ, PT ;  /* 0x00000000003f782f */ /* 0x000fe40003800000 */
[----:B------:R-:W-:Y:S01]  /*20c0*/  LOP3.LUT R2, R2, 0x780, RZ, 0xc0, !PT ;  /* 0x0000078002027812 */ /* 0x000fe200078ec0ff */
[----:B------:R-:W-:Y:S01]  /*20d0*/  ULOP3.LUT UR21, UR21, 0x1, URZ, 0xc0, !UPT ;  /* 0x0000000115157892 */ /* 0x000fe2000f8ec03f */
[----:B------:R-:W-:Y:S01]  /*20e0*/  F2FP.BF16.F32.PACK_AB R120, R121, R120 ;  /* 0x000000787978723e */ /* 0x000fe200000010ff */
[----:B------:R-:W-:Y:S01]  /*20f0*/  UMOV UR10, UR11 ;  /* 0x0000000b000a7c82 */ /* 0x000fe20008000000 */
[----:B------:R-:W-:Y:S01]  /*2100*/  LOP3.LUT R3, R2, 0x70, R3, 0xf8, !PT ;  /* 0x0000007002037812 */ /* 0x000fe200078ef803 */
[----:B------:R-:W-:Y:S01]  /*2110*/  ULEA UR8, UR21, UR20, 0xf ;  /* 0x0000001415087291 */ /* 0x000fe2000f8e783f */
[----:B------:R-:W-:Y:S01]  /*2120*/  F2FP.BF16.F32.PACK_AB R90, R93, R92 ;  /* 0x0000005c5d5a723e */ /* 0x000fe200000010ff */
[----:B------:R-:W-:Y:S01]  /*2130*/  ULEA UR9, UR21, UR28, 0x6 ;  /* 0x0000001c15097291 */ /* 0x000fe2000f8e303f */
[----:B------:R-:W-:Y:S01]  /*2140*/  LOP3.LUT R3, R3, 0x10, R0, 0x78, !PT ;  /* 0x0000001003037812 */ /* 0x000fe200078e7800 */
[----:B------:R-:W-:Y:S01]  /*2150*/  IMAD.SHL.U32 R0, R0, 0x40, RZ ;  /* 0x0000004000007824 */ /* 0x000fe200078e00ff */
[----:B------:R-:W-:-:S02]  /*2160*/  F2FP.BF16.F32.PACK_AB R91, R95, R94 ;  /* 0x0000005e5f5b723e */ /* 0x000fc400000010ff */
[----:B------:R-:W-:Y:S02]  /*2170*/  F2FP.BF16.F32.PACK_AB R121, R123, R122 ;  /* 0x0000007a7b79723e */ /* 0x000fe400000010ff */
[----:B------:R-:W-:Y:S02]  /*2180*/  LOP3.LUT R0, R3, 0x3800, R0, 0xf8, !PT ;  /* 0x0000380003007812 */ /* 0x000fe400078ef800 */
[----:B------:R-:W-:Y:S01]  /*2190*/  F2FP.BF16.F32.PACK_AB R24, R25, R24 ;  /* 0x000000181918723e */ /* 0x000fe200000010ff */
[----:B------:R-:W1:Y:S02]  /*21a0*/  @!P2 SYNCS.CCTL.IV [UR20+0xc000] ;  /* 0x00c00000ff00a9b1 */ /* 0x000e640008000014 */
[----:B-1----:R-:W-:Y:S01]  /*21b0*/  BAR.SYNC.DEFER_BLOCKING 0x0 ;  /* 0x0000000000007b1d */ /* 0x002fe20000010000 */
[C---:B------:R-:W-:Y:S01]  /*21c0*/  LOP3.LUT R3, R0.reuse, 0x20, RZ, 0x3c, !PT ;  /* 0x0000002000037812 */ /* 0x040fe200078e3cff */
[----:B------:R-:W-:Y:S01]  /*21d0*/  VIADD R2, R0, UR20 ;  /* 0x0000001400027c36 */ /* 0x000fe20008000000 */
[----:B------:R-:W-:-:S02]  /*21e0*/  F2FP.BF16.F32.PACK_AB R122, R125, R124 ;  /* 0x0000007c7d7a723e */ /* 0x000fc400000010ff */
[----:B------:R-:W-:Y:S01]  /*21f0*/  F2FP.BF16.F32.PACK_AB R123, R127, R126 ;  /* 0x0000007e7f7b723e */ /* 0x000fe200000010ff */
[----:B------:R-:W-:Y:S01]  /*2200*/  VIADD R3, R3, UR20 ;  /* 0x0000001403037c36 */ /* 0x000fe20008000000 */
[----:B------:R-:W-:Y:S02]  /*2210*/  F2FP.BF16.F32.PACK_AB R25, R27, R26 ;  /* 0x0000001a1b19723e */ /* 0x000fe400000010ff */
[----:B------:R-:W-:Y:S02]  /*2220*/  F2FP.BF16.F32.PACK_AB R56, R57, R56 ;  /* 0x000000383938723e */ /* 0x000fe400000010ff */
[----:B------:R-:W-:Y:S02]  /*2230*/  F2FP.BF16.F32.PACK_AB R96, R97, R96 ;  /* 0x000000606160723e */ /* 0x000fe400000010ff */
[----:B------:R-:W-:Y:S02]  /*2240*/  F2FP.BF16.F32.PACK_AB R26, R29, R28 ;  /* 0x0000001c1d1a723e */ /* 0x000fe400000010ff */
[----:B------:R-:W-:-:S02]  /*2250*/  F2FP.BF16.F32.PACK_AB R27, R31, R30 ;  /* 0x0000001e1f1b723e */ /* 0x000fc400000010ff */
[----:B------:R-:W-:Y:S02]  /*2260*/  F2FP.BF16.F32.PACK_AB R57, R59, R58 ;  /* 0x0000003a3b39723e */ /* 0x000fe400000010ff */
[----:B------:R-:W-:Y:S02]  /*2270*/  F2FP.BF16.F32.PACK_AB R97, R99, R98 ;  /* 0x000000626361723e */ /* 0x000fe400000010ff */
[----:B------:R-:W-:Y:S02]  /*2280*/  F2FP.BF16.F32.PACK_AB R128, R129, R128 ;  /* 0x000000808180723e */ /* 0x000fe400000010ff */
[----:B------:R-:W-:Y:S01]  /*2290*/  F2FP.BF16.F32.PACK_AB R58, R61, R60 ;  /* 0x0000003c3d3a723e */ /* 0x000fe200000010ff */
[----:B------:R-:W1:Y:S02]  /*22a0*/  @!P2 SYNCS.CCTL.IV [UR20+0xc008] ;  /* 0x00c00800ff00a9b1 */ /* 0x000e640008000014 */
[----:B-1----:R-:W-:Y:S01]  /*22b0*/  BAR.SYNC.DEFER_BLOCKING 0x0 ;  /* 0x0000000000007b1d */ /* 0x002fe20000010000 */
[----:B------:R-:W-:-:S02]  /*22c0*/  F2FP.BF16.F32.PACK_AB R59, R63, R62 ;  /* 0x0000003e3f3b723e */ /* 0x000fc400000010ff */
[----:B------:R-:W-:Y:S02]  /*22d0*/  LOP3.LUT R4, R0, 0x40, RZ, 0x3c, !PT ;  /* 0x0000004000047812 */ /* 0x000fe400078e3cff */
[----:B------:R-:W-:Y:S02]  /*22e0*/  F2FP.BF16.F32.PACK_AB R98, R101, R100 ;  /* 0x000000646562723e */ /* 0x000fe400000010ff */
[----:B------:R-:W-:Y:S01]  /*22f0*/  F2FP.BF16.F32.PACK_AB R99, R103, R102 ;  /* 0x000000666763723e */ /* 0x000fe200000010ff */
[----:B------:R-:W-:Y:S01]  /*2300*/  VIADD R4, R4, UR20 ;  /* 0x0000001404047c36 */ /* 0x000fe20008000000 */
[----:B------:R-:W-:Y:S02]  /*2310*/  F2FP.BF16.F32.PACK_AB R129, R131, R130 ;  /* 0x000000828381723e */ /* 0x000fe400000010ff */
[----:B------:R-:W-:Y:S02]  /*2320*/  F2FP.BF16.F32.PACK_AB R32, R33, R32 ;  /* 0x000000202120723e */ /* 0x000fe400000010ff */
[----:B------:R-:W-:-:S02]  /*2330*/  F2FP.BF16.F32.PACK_AB R130, R133, R132 ;  /* 0x000000848582723e */ /* 0x000fc400000010ff */
[----:B------:R-:W-:Y:S02]  /*2340*/  F2FP.BF16.F32.PACK_AB R131, R135, R134 ;  /* 0x000000868783723e */ /* 0x000fe400000010ff */
[----:B------:R-:W-:Y:S02]  /*2350*/  F2FP.BF16.F32.PACK_AB R33, R35, R34 ;  /* 0x000000222321723e */ /* 0x000fe400000010ff */
[----:B------:R-:W-:Y:S02]  /*2360*/  F2FP.BF16.F32.PACK_AB R64, R65, R64 ;  /* 0x000000404140723e */ /* 0x000fe400000010ff */
[----:B------:R-:W-:Y:S02]  /*2370*/  F2FP.BF16.F32.PACK_AB R104, R105, R104 ;  /* 0x000000686968723e */ /* 0x000fe400000010ff */
[----:B------:R-:W-:Y:S01]  /*2380*/  F2FP.BF16.F32.PACK_AB R34, R37, R36 ;  /* 0x000000242522723e */ /* 0x000fe200000010ff */
[----:B------:R-:W-:Y:S01]  /*2390*/  STSM.16.M88.4 [R2], R88 ;  /* 0x0000005802007844 */ /* 0x000fe20000000200 */
[----:B------:R-:W-:-:S02]  /*23a0*/  F2FP.BF16.F32.PACK_AB R35, R39, R38 ;  /* 0x000000262723723e */ /* 0x000fc400000010ff */
[----:B------:R-:W-:Y:S01]  /*23b0*/  F2FP.BF16.F32.PACK_AB R65, R67, R66 ;  /* 0x000000424341723e */ /* 0x000fe200000010ff */
[----:B------:R-:W-:Y:S01]  /*23c0*/  STSM.16.M88.4 [R2+0x8000], R120 ;  /* 0x0080007802007844 */ /* 0x000fe20000000200 */
[----:B------:R-:W-:Y:S02]  /*23d0*/  F2FP.BF16.F32.PACK_AB R105, R107, R106 ;  /* 0x0000006a6b69723e */ /* 0x000fe400000010ff */
[----:B------:R-:W-:Y:S01]  /*23e0*/  F2FP.BF16.F32.PACK_AB R136, R137, R136 ;  /* 0x000000888988723e */ /* 0x000fe200000010ff */
[----:B------:R-:W-:Y:S01]  /*23f0*/  STSM.16.M88.4 [R2+0x4000], R24 ;  /* 0x0040001802007844 */ /* 0x000fe20000000200 */
[----:B------:R-:W-:Y:S02]  /*2400*/  F2FP.BF16.F32.PACK_AB R66, R69, R68 ;  /* 0x000000444542723e */ /* 0x000fe400000010ff */
[----:B------:R-:W-:Y:S01]  /*2410*/  F2FP.BF16.F32.PACK_AB R67, R71, R70 ;  /* 0x000000464743723e */ /* 0x000fe200000010ff */
[----:B------:R-:W-:Y:S01]  /*2420*/  STSM.16.M88.4 [R2+0xc000], R56 ;  /* 0x00c0003802007844 */ /* 0x000fe20000000200 */
[----:B------:R-:W-:-:S02]  /*2430*/  LOP3.LUT R0, R0, 0x60, RZ, 0x3c, !PT ;  /* 0x0000006000007812 */ /* 0x000fc400078e3cff */
[----:B------:R-:W-:Y:S01]  /*2440*/  F2FP.BF16.F32.PACK_AB R106, R109, R108 ;  /* 0x0000006c6d6a723e */ /* 0x000fe200000010ff */
[----:B------:R-:W-:Y:S01]  /*2450*/  STSM.16.M88.4 [R3], R96 ;  /* 0x0000006003007844 */ /* 0x000fe20000000200 */
[----:B------:R-:W-:Y:S01]  /*2460*/  F2FP.BF16.F32.PACK_AB R107, R111, R110 ;  /* 0x0000006e6f6b723e */ /* 0x000fe200000010ff */
[----:B------:R-:W-:Y:S01]  /*2470*/  VIADD R0, R0, UR20 ;  /* 0x0000001400007c36 */ /* 0x000fe20008000000 */
[----:B------:R-:W-:Y:S01]  /*2480*/  F2FP.BF16.F32.PACK_AB R137, R139, R138 ;  /* 0x0000008a8b89723e */ /* 0x000fe200000010ff */
[----:B------:R-:W-:Y:S01]  /*2490*/  STSM.16.M88.4 [R3+0x8000], R128 ;  /* 0x0080008003007844 */ /* 0x000fe20000000200 */
[----:B------:R-:W-:Y:S02]  /*24a0*/  F2FP.BF16.F32.PACK_AB R40, R41, R40 ;  /* 0x000000282928723e */ /* 0x000fe400000010ff */
[----:B------:R-:W-:Y:S01]  /*24b0*/  F2FP.BF16.F32.PACK_AB R138, R141, R140 ;  /* 0x0000008c8d8a723e */ /* 0x000fe200000010ff */
[----:B------:R-:W-:Y:S01]  /*24c0*/  STSM.16.M88.4 [R3+0x4000], R32 ;  /* 0x0040002003007844 */ /* 0x000fe20000000200 */
[----:B------:R-:W-:-:S02]  /*24d0*/  F2FP.BF16.F32.PACK_AB R139, R143, R142 ;  /* 0x0000008e8f8b723e */ /* 0x000fc400000010ff */
[----:B------:R-:W-:Y:S01]  /*24e0*/  F2FP.BF16.F32.PACK_AB R41, R43, R42 ;  /* 0x0000002a2b29723e */ /* 0x000fe200000010ff */
[----:B------:R-:W-:Y:S01]  /*24f0*/  STSM.16.M88.4 [R3+0xc000], R64 ;  /* 0x00c0004003007844 */ /* 0x000fe20000000200 */
[----:B------:R-:W-:Y:S02]  /*2500*/  F2FP.BF16.F32.PACK_AB R72, R73, R72 ;  /* 0x000000484948723e */ /* 0x000fe400000010ff */
[----:B------:R-:W-:Y:S01]  /*2510*/  F2FP.BF16.F32.PACK_AB R112, R113, R112 ;  /* 0x000000707170723e */ /* 0x000fe200000010ff */
[----:B------:R-:W-:Y:S01]  /*2520*/  STSM.16.M88.4 [R4], R104 ;  /* 0x0000006804007844 */ /* 0x000fe20000000200 */
[----:B------:R-:W-:Y:S02]  /*2530*/  F2FP.BF16.F32.PACK_AB R42, R45, R44 ;  /* 0x0000002c2d2a723e */ /* 0x000fe400000010ff */
[----:B------:R-:W-:Y:S01]  /*2540*/  F2FP.BF16.F32.PACK_AB R43, R47, R46 ;  /* 0x0000002e2f2b723e */ /* 0x000fe200000010ff */
[----:B------:R-:W-:Y:S01]  /*2550*/  STSM.16.M88.4 [R4+0x8000], R136 ;  /* 0x0080008804007844 */ /* 0x000fe20000000200 */
[----:B------:R-:W-:-:S02]  /*2560*/  F2FP.BF16.F32.PACK_AB R73, R75, R74 ;  /* 0x0000004a4b49723e */ /* 0x000fc400000010ff */
[----:B------:R-:W-:Y:S01]  /*2570*/  F2FP.BF16.F32.PACK_AB R113, R115, R114 ;  /* 0x000000727371723e */ /* 0x000fe200000010ff */
[----:B------:R-:W-:Y:S01]  /*2580*/  STSM.16.M88.4 [R4+0x4000], R40 ;  /* 0x0040002804007844 */ /* 0x000fe20000000200 */
[----:B------:R-:W-:Y:S02]  /*2590*/  F2FP.BF16.F32.PACK_AB R144, R145, R144 ;  /* 0x000000909190723e */ /* 0x000fe400000010ff */
[----:B------:R-:W-:Y:S02]  /*25a0*/  F2FP.BF16.F32.PACK_AB R74, R77, R76 ;  /* 0x0000004c4d4a723e */ /* 0x000fe400000010ff */
[----:B------:R-:W-:Y:S02]  /*25b0*/  F2FP.BF16.F32.PACK_AB R75, R79, R78 ;  /* 0x0000004e4f4b723e */ /* 0x000fe400000010ff */
[----:B------:R-:W-:Y:S02]  /*25c0*/  F2FP.BF16.F32.PACK_AB R114, R117, R116 ;  /* 0x000000747572723e */ /* 0x000fe400000010ff */
[----:B------:R-:W-:Y:S01]  /*25d0*/  F2FP.BF16.F32.PACK_AB R115, R119, R118 ;  /* 0x000000767773723e */ /* 0x000fe200000010ff */
[----:B------:R-:W-:Y:S01]  /*25e0*/  STSM.16.M88.4 [R4+0xc000], R72 ;  /* 0x00c0004804007844 */ /* 0x000fe20000000200 */
[----:B------:R-:W-:-:S02]  /*25f0*/  F2FP.BF16.F32.PACK_AB R145, R147, R146 ;  /* 0x000000929391723e */ /* 0x000fc400000010ff */
[----:B------:R-:W-:Y:S01]  /*2600*/  F2FP.BF16.F32.PACK_AB R48, R49, R48 ;  /* 0x000000303130723e */ /* 0x000fe200000010ff */
[----:B------:R-:W-:Y:S01]  /*2610*/  STSM.16.M88.4 [R0], R112 ;  /* 0x0000007000007844 */ /* 0x000fe20000000200 */
[----:B------:R-:W-:Y:S02]  /*2620*/  F2FP.BF16.F32.PACK_AB R146, R149, R148 ;  /* 0x000000949592723e */ /* 0x000fe400000010ff */
[----:B------:R-:W-:Y:S02]  /*2630*/  F2FP.BF16.F32.PACK_AB R147, R151, R150 ;  /* 0x000000969793723e */ /* 0x000fe400000010ff */
[----:B------:R-:W-:Y:S02]  /*2640*/  F2FP.BF16.F32.PACK_AB R49, R51, R50 ;  /* 0x000000323331723e */ /* 0x000fe400000010ff */
[----:B------:R-:W-:Y:S01]  /*2650*/  F2FP.BF16.F32.PACK_AB R80, R81, R80 ;  /* 0x000000505150723e */ /* 0x000fe200000010ff */
[----:B------:R-:W-:Y:S01]  /*2660*/  STSM.16.M88.4 [R0+0x8000], R144 ;  /* 0x0080009000007844 */ /* 0x000fe20000000200 */
[----:B------:R-:W-:-:S02]  /*2670*/  F2FP.BF16.F32.PACK_AB R50, R53, R52 ;  /* 0x000000343532723e */ /* 0x000fc400000010ff */
[----:B------:R-:W-:Y:S02]  /*2680*/  F2FP.BF16.F32.PACK_AB R51, R55, R54 ;  /* 0x000000363733723e */ /* 0x000fe400000010ff */
[----:B------:R-:W-:Y:S02]  /*2690*/  F2FP.BF16.F32.PACK_AB R81, R83, R82 ;  /* 0x000000525351723e */ /* 0x000fe400000010ff */
[----:B------:R-:W-:Y:S01]  /*26a0*/  F2FP.BF16.F32.PACK_AB R82, R85, R84 ;  /* 0x000000545552723e */ /* 0x000fe200000010ff */
[----:B------:R-:W-:Y:S01]  /*26b0*/  STSM.16.M88.4 [R0+0x4000], R48 ;  /* 0x0040003000007844 */ /* 0x000fe20000000200 */
[----:B------:R-:W-:Y:S02]  /*26c0*/  F2FP.BF16.F32.PACK_AB R83, R87, R86 ;  /* 0x000000565753723e */ /* 0x000fe400000010ff */
[----:B------:R-:W-:-:S03]  /*26d0*/  ISETP.LT.U32.AND P0, PT, R6, 0x40, P0 ;  /* 0x000000400600780c */ /* 0x000fc60000701070 */
[----:B------:R-:W-:Y:S01]  /*26e0*/  STSM.16.M88.4 [R0+0xc000], R80 ;  /* 0x00c0005000007844 */ /* 0x000fe20000000200 */
[----:B------:R1:W-:Y:S06]  /*26f0*/  MEMBAR.ALL.CTA ;  /* 0x0000000000007992 */ /* 0x0003ec0000008000 */
[----:B-1----:R-:W1:Y:S03]  /*2700*/  FENCE.VIEW.ASYNC.S ;  /* 0x00000000000073c6 */ /* 0x002e660000000000 */
[----:B-1----:R-:W-:Y:S01]  /*2710*/  VOTEU.ANY UP0, P0 ;  /* 0x00000000003f7886 */ /* 0x002fe20000000100 */
[----:B------:R-:W-:-:S04]  /*2720*/  VOTEU.ANY UP1, P0 ;  /* 0x00000000003f7886 */ /* 0x000fc80000020100 */
[----:B---3--:R-:W-:Y:S01]  /*2730*/  @UP0 UMOV UR4, UR26 ;  /* 0x0000001a00040c82 */ /* 0x008fe20008000000 */
[----:B------:R-:W-:Y:S01]  /*2740*/  @UP0 UMOV UR5, UR27 ;  /* 0x0000001b00050c82 */ /* 0x000fe20008000000 */
[----:B------:R-:W-:Y:S06]  /*2750*/  BAR.SYNC.DEFER_BLOCKING 0x0 ;  /* 0x0000000000007b1d */ /* 0x000fec0000010000 */
[----:B------:R1:W-:Y:S01]  /*2760*/  @UP1 UTMASTG.2D [UR8], [UR4] ;  /* 0x00000008040013b5 */ /* 0x0003e20008008000 */
[----:B------:R0:W-:Y:S01]  /*2770*/  UTMACMDFLUSH ;  /* 0x00000000000079b7 */ /* 0x0001e20000000000 */
[----:B------:R-:W-:-:S04]  /*2780*/  DEPBAR.LE SB0, 0x0 ;  /* 0x000080000000791a */ /* 0x000fc80000000000 */
[----:B------:R-:W-:Y:S06]  /*2790*/  BAR.SYNC.DEFER_BLOCKING 0x0 ;  /* 0x0000000000007b1d */ /* 0x000fec0000010000 */
[----:B-1----:R-:W-:Y:S05]  /*27a0*/  EXIT ;  /* 0x000000000000794d */ /* 0x002fea0003800000 */
.L_x_48:
[----:B------:R-:W1:Y:S02]  /*27b0*/  SYNCS.PHASECHK.TRANS64.TRYWAIT P0, [UR32+0xc000], R2 ;  /* 0x00c00002ff0075a7 */ /* 0x000e640008000160 */
[----:B-1----:R-:W-:Y:S05]  /*27c0*/  @!P0 BRA `(.L_x_48) ;  /* 0xfffffffc00f88947 */ /* 0x002fea000383ffff */
[----:B------:R-:W-:Y:S05]  /*27d0*/  BRA `(.L_x_50) ;  /* 0xfffffff400b87947 */ /* 0x000fea000383ffff */
.L_x_51:
[----:B------:R-:W-:-:S00]  /*27e0*/  BRA `(.L_x_51) ;  /* 0xfffffffc00fc7947 */ /* 0x000fc0000383ffff */
[----:B------:R-:W-:-:S00]  /*27f0*/  NOP ;  /* 0x0000000000007918 */ /* 0x000fc00000000000 */
        /* <DEDUP_REMOVED lines=8> */
.L_x_52:


//--------------------- .nv.shared.gluon_wgmma    --------------------------
	.section	.nv.shared.gluon_wgmma,"aw",@nobits
	.sectionflags	@""
	.align	16
	.zero		1024


//--------------------- .nv.shared.reserved.0     --------------------------
	.section	.nv.shared.reserved.0,"aw",@nobits
	.weak		__nv_reservedSMEM_offset_0_alias
	.size		__nv_reservedSMEM_offset_0_alias, 0, 0
	.other		__nv_reservedSMEM_offset_0_alias,@"STO_CUDA_RESERVED_SHARED STV_DEFAULT"
__nv_reservedSMEM_offset_0_alias:
	.zero		0


//--------------------- .nv.constant0.gluon_wgmma --------------------------
	.section	.nv.constant0.gluon_wgmma,"a",@progbits
	.sectionflags	@""
	.align	4
.nv.constant0.gluon_wgmma:
	.zero		608


//--------------------- SYMBOLS --------------------------

	.type		.nv.reservedSmem.offset0,@object
	.size		.nv.reservedSmem.offset0,0x4
